//
// Generated by NVIDIA NVVM Compiler
//
// Compiler Build ID: CL-36424714
// Cuda compilation tools, release 13.0, V13.0.88
// Based on NVVM 20.0.0
//

.version 9.0
.target sm_100
.address_size 64

	// .globl	_Z3paaPdS_dd
.extern .func  (.param .b32 func_retval0) vprintf
(
	.param .b64 vprintf_param_0,
	.param .b64 vprintf_param_1
)
;
.global .align 1 .b8 _ZN34_INTERNAL_52721995_4_k_cu_6d3ce0c84cuda3std3__45__cpo5beginE[1];
.global .align 1 .b8 _ZN34_INTERNAL_52721995_4_k_cu_6d3ce0c84cuda3std3__45__cpo3endE[1];
.global .align 1 .b8 _ZN34_INTERNAL_52721995_4_k_cu_6d3ce0c84cuda3std3__45__cpo6cbeginE[1];
.global .align 1 .b8 _ZN34_INTERNAL_52721995_4_k_cu_6d3ce0c84cuda3std3__45__cpo4cendE[1];
.global .align 1 .b8 _ZN34_INTERNAL_52721995_4_k_cu_6d3ce0c84cuda3std3__45__cpo6rbeginE[1];
.global .align 1 .b8 _ZN34_INTERNAL_52721995_4_k_cu_6d3ce0c84cuda3std3__45__cpo4rendE[1];
.global .align 1 .b8 _ZN34_INTERNAL_52721995_4_k_cu_6d3ce0c84cuda3std3__45__cpo7crbeginE[1];
.global .align 1 .b8 _ZN34_INTERNAL_52721995_4_k_cu_6d3ce0c84cuda3std3__45__cpo5crendE[1];
.global .align 1 .b8 _ZN34_INTERNAL_52721995_4_k_cu_6d3ce0c84cuda3std3__436_GLOBAL__N__52721995_4_k_cu_6d3ce0c86ignoreE[1];
.global .align 1 .b8 _ZN34_INTERNAL_52721995_4_k_cu_6d3ce0c84cuda3std3__419piecewise_constructE[1];
.global .align 1 .b8 _ZN34_INTERNAL_52721995_4_k_cu_6d3ce0c84cuda3std3__48in_placeE[1];
.global .align 1 .b8 _ZN34_INTERNAL_52721995_4_k_cu_6d3ce0c84cuda3std3__420unreachable_sentinelE[1];
.global .align 1 .b8 _ZN34_INTERNAL_52721995_4_k_cu_6d3ce0c84cuda3std3__47nulloptE[1];
.global .align 1 .b8 _ZN34_INTERNAL_52721995_4_k_cu_6d3ce0c84cuda3std3__48unexpectE[1];
.global .align 1 .b8 _ZN34_INTERNAL_52721995_4_k_cu_6d3ce0c84cuda3std6ranges3__45__cpo4swapE[1];
.global .align 1 .b8 _ZN34_INTERNAL_52721995_4_k_cu_6d3ce0c84cuda3std6ranges3__45__cpo9iter_moveE[1];
.global .align 1 .b8 _ZN34_INTERNAL_52721995_4_k_cu_6d3ce0c84cuda3std6ranges3__45__cpo5beginE[1];
.global .align 1 .b8 _ZN34_INTERNAL_52721995_4_k_cu_6d3ce0c84cuda3std6ranges3__45__cpo3endE[1];
.global .align 1 .b8 _ZN34_INTERNAL_52721995_4_k_cu_6d3ce0c84cuda3std6ranges3__45__cpo6cbeginE[1];
.global .align 1 .b8 _ZN34_INTERNAL_52721995_4_k_cu_6d3ce0c84cuda3std6ranges3__45__cpo4cendE[1];
.global .align 1 .b8 _ZN34_INTERNAL_52721995_4_k_cu_6d3ce0c84cuda3std6ranges3__45__cpo7advanceE[1];
.global .align 1 .b8 _ZN34_INTERNAL_52721995_4_k_cu_6d3ce0c84cuda3std6ranges3__45__cpo9iter_swapE[1];
.global .align 1 .b8 _ZN34_INTERNAL_52721995_4_k_cu_6d3ce0c84cuda3std6ranges3__45__cpo4nextE[1];
.global .align 1 .b8 _ZN34_INTERNAL_52721995_4_k_cu_6d3ce0c84cuda3std6ranges3__45__cpo4prevE[1];
.global .align 1 .b8 _ZN34_INTERNAL_52721995_4_k_cu_6d3ce0c84cuda3std6ranges3__45__cpo4dataE[1];
.global .align 1 .b8 _ZN34_INTERNAL_52721995_4_k_cu_6d3ce0c84cuda3std6ranges3__45__cpo5cdataE[1];
.global .align 1 .b8 _ZN34_INTERNAL_52721995_4_k_cu_6d3ce0c84cuda3std6ranges3__45__cpo4sizeE[1];
.global .align 1 .b8 _ZN34_INTERNAL_52721995_4_k_cu_6d3ce0c84cuda3std6ranges3__45__cpo5ssizeE[1];
.global .align 1 .b8 _ZN34_INTERNAL_52721995_4_k_cu_6d3ce0c84cuda3std6ranges3__45__cpo8distanceE[1];
.global .align 1 .b8 _ZN34_INTERNAL_52721995_4_k_cu_6d3ce0c86thrust24THRUST_300001_SM_1000_NS8cuda_cub3parE[1];
.global .align 1 .b8 _ZN34_INTERNAL_52721995_4_k_cu_6d3ce0c86thrust24THRUST_300001_SM_1000_NS8cuda_cub10par_nosyncE[1];
.global .align 1 .b8 _ZN34_INTERNAL_52721995_4_k_cu_6d3ce0c86thrust24THRUST_300001_SM_1000_NS6system6detail10sequential3seqE[1];
.global .align 1 .b8 _ZN34_INTERNAL_52721995_4_k_cu_6d3ce0c86thrust24THRUST_300001_SM_1000_NS12placeholders2_1E[1];
.global .align 1 .b8 _ZN34_INTERNAL_52721995_4_k_cu_6d3ce0c86thrust24THRUST_300001_SM_1000_NS12placeholders2_2E[1];
.global .align 1 .b8 _ZN34_INTERNAL_52721995_4_k_cu_6d3ce0c86thrust24THRUST_300001_SM_1000_NS12placeholders2_3E[1];
.global .align 1 .b8 _ZN34_INTERNAL_52721995_4_k_cu_6d3ce0c86thrust24THRUST_300001_SM_1000_NS12placeholders2_4E[1];
.global .align 1 .b8 _ZN34_INTERNAL_52721995_4_k_cu_6d3ce0c86thrust24THRUST_300001_SM_1000_NS12placeholders2_5E[1];
.global .align 1 .b8 _ZN34_INTERNAL_52721995_4_k_cu_6d3ce0c86thrust24THRUST_300001_SM_1000_NS12placeholders2_6E[1];
.global .align 1 .b8 _ZN34_INTERNAL_52721995_4_k_cu_6d3ce0c86thrust24THRUST_300001_SM_1000_NS12placeholders2_7E[1];
.global .align 1 .b8 _ZN34_INTERNAL_52721995_4_k_cu_6d3ce0c86thrust24THRUST_300001_SM_1000_NS12placeholders2_8E[1];
.global .align 1 .b8 _ZN34_INTERNAL_52721995_4_k_cu_6d3ce0c86thrust24THRUST_300001_SM_1000_NS12placeholders2_9E[1];
.global .align 1 .b8 _ZN34_INTERNAL_52721995_4_k_cu_6d3ce0c86thrust24THRUST_300001_SM_1000_NS12placeholders3_10E[1];
.global .align 1 .b8 _ZN34_INTERNAL_52721995_4_k_cu_6d3ce0c86thrust24THRUST_300001_SM_1000_NS3seqE[1];
.global .align 1 .b8 $str[5] = {37, 102, 44, 32};
.global .align 1 .b8 $str$1[4] = {37, 102, 10};

.visible .entry _Z3paaPdS_dd(
	.param .u64 .ptr .align 1 _Z3paaPdS_dd_param_0,
	.param .u64 .ptr .align 1 _Z3paaPdS_dd_param_1,
	.param .f64 _Z3paaPdS_dd_param_2,
	.param .f64 _Z3paaPdS_dd_param_3
)
{
	.reg .pred 	%p<10>;
	.reg .b32 	%r<36>;
	.reg .b64 	%rd<16>;
	.reg .b64 	%fd<99>;

	ld.param.u64 	%rd4, [_Z3paaPdS_dd_param_0];
	ld.param.u64 	%rd3, [_Z3paaPdS_dd_param_1];
	ld.param.f64 	%fd14, [_Z3paaPdS_dd_param_2];
	ld.param.f64 	%fd15, [_Z3paaPdS_dd_param_3];
	cvta.to.global.u64 	%rd1, %rd4;
	mov.u32 	%r23, %ctaid.x;
	mov.u32 	%r24, %ntid.x;
	mov.u32 	%r25, %tid.x;
	mad.lo.s32 	%r1, %r23, %r24, %r25;
	div.rn.f64 	%fd17, %fd14, %fd15;
	cvt.rn.f64.s32 	%fd18, %r1;
	mul.f64 	%fd19, %fd17, %fd18;
	mov.f64 	%fd20, 0d3FE0000000000000;
	copysign.f64 	%fd21, %fd19, %fd20;
	add.rz.f64 	%fd22, %fd19, %fd21;
	cvt.rzi.f64.f64 	%fd23, %fd22;
	cvt.rzi.s32.f64 	%r31, %fd23;
	add.s32 	%r26, %r1, 1;
	cvt.rn.f64.s32 	%fd24, %r26;
	mul.f64 	%fd25, %fd17, %fd24;
	copysign.f64 	%fd26, %fd25, %fd20;
	add.rz.f64 	%fd27, %fd25, %fd26;
	cvt.rzi.f64.f64 	%fd28, %fd27;
	cvt.rzi.s32.f64 	%r3, %fd28;
	setp.ge.s32 	%p1, %r31, %r3;
	mov.f64 	%fd98, 0d0000000000000000;
	@%p1 bra 	$L__BB0_13;
	sub.s32 	%r4, %r3, %r31;
	and.b32  	%r5, %r4, 15;
	sub.s32 	%r27, %r31, %r3;
	setp.gt.u32 	%p2, %r27, -16;
	mov.f64 	%fd98, 0d0000000000000000;
	@%p2 bra 	$L__BB0_4;
	and.b32  	%r28, %r4, -16;
	neg.s32 	%r29, %r28;
	add.s64 	%rd2, %rd1, 64;
	mov.f64 	%fd98, 0d0000000000000000;
$L__BB0_3:
	.pragma "nounroll";
	mul.wide.s32 	%rd5, %r31, 8;
	add.s64 	%rd6, %rd2, %rd5;
	ld.global.f64 	%fd32, [%rd6+-64];
	add.f64 	%fd33, %fd98, %fd32;
	ld.global.f64 	%fd34, [%rd6+-56];
	add.f64 	%fd35, %fd33, %fd34;
	ld.global.f64 	%fd36, [%rd6+-48];
	add.f64 	%fd37, %fd35, %fd36;
	ld.global.f64 	%fd38, [%rd6+-40];
	add.f64 	%fd39, %fd37, %fd38;
	ld.global.f64 	%fd40, [%rd6+-32];
	add.f64 	%fd41, %fd39, %fd40;
	ld.global.f64 	%fd42, [%rd6+-24];
	add.f64 	%fd43, %fd41, %fd42;
	ld.global.f64 	%fd44, [%rd6+-16];
	add.f64 	%fd45, %fd43, %fd44;
	ld.global.f64 	%fd46, [%rd6+-8];
	add.f64 	%fd47, %fd45, %fd46;
	ld.global.f64 	%fd48, [%rd6];
	add.f64 	%fd49, %fd47, %fd48;
	ld.global.f64 	%fd50, [%rd6+8];
	add.f64 	%fd51, %fd49, %fd50;
	ld.global.f64 	%fd52, [%rd6+16];
	add.f64 	%fd53, %fd51, %fd52;
	ld.global.f64 	%fd54, [%rd6+24];
	add.f64 	%fd55, %fd53, %fd54;
	ld.global.f64 	%fd56, [%rd6+32];
	add.f64 	%fd57, %fd55, %fd56;
	ld.global.f64 	%fd58, [%rd6+40];
	add.f64 	%fd59, %fd57, %fd58;
	ld.global.f64 	%fd60, [%rd6+48];
	add.f64 	%fd61, %fd59, %fd60;
	ld.global.f64 	%fd62, [%rd6+56];
	add.f64 	%fd98, %fd61, %fd62;
	add.s32 	%r31, %r31, 16;
	add.s32 	%r29, %r29, 16;
	setp.ne.s32 	%p3, %r29, 0;
	@%p3 bra 	$L__BB0_3;
$L__BB0_4:
	setp.eq.s32 	%p4, %r5, 0;
	@%p4 bra 	$L__BB0_13;
	and.b32  	%r12, %r4, 7;
	setp.lt.u32 	%p5, %r5, 8;
	@%p5 bra 	$L__BB0_7;
	mul.wide.s32 	%rd7, %r31, 8;
	add.s64 	%rd8, %rd1, %rd7;
	ld.global.f64 	%fd64, [%rd8];
	add.f64 	%fd65, %fd98, %fd64;
	ld.global.f64 	%fd66, [%rd8+8];
	add.f64 	%fd67, %fd65, %fd66;
	ld.global.f64 	%fd68, [%rd8+16];
	add.f64 	%fd69, %fd67, %fd68;
	ld.global.f64 	%fd70, [%rd8+24];
	add.f64 	%fd71, %fd69, %fd70;
	ld.global.f64 	%fd72, [%rd8+32];
	add.f64 	%fd73, %fd71, %fd72;
	ld.global.f64 	%fd74, [%rd8+40];
	add.f64 	%fd75, %fd73, %fd74;
	ld.global.f64 	%fd76, [%rd8+48];
	add.f64 	%fd77, %fd75, %fd76;
	ld.global.f64 	%fd78, [%rd8+56];
	add.f64 	%fd98, %fd77, %fd78;
	add.s32 	%r31, %r31, 8;
$L__BB0_7:
	setp.eq.s32 	%p6, %r12, 0;
	@%p6 bra 	$L__BB0_13;
	and.b32  	%r15, %r4, 3;
	setp.lt.u32 	%p7, %r12, 4;
	@%p7 bra 	$L__BB0_10;
	mul.wide.s32 	%rd9, %r31, 8;
	add.s64 	%rd10, %rd1, %rd9;
	ld.global.f64 	%fd80, [%rd10];
	add.f64 	%fd81, %fd98, %fd80;
	ld.global.f64 	%fd82, [%rd10+8];
	add.f64 	%fd83, %fd81, %fd82;
	ld.global.f64 	%fd84, [%rd10+16];
	add.f64 	%fd85, %fd83, %fd84;
	ld.global.f64 	%fd86, [%rd10+24];
	add.f64 	%fd98, %fd85, %fd86;
	add.s32 	%r31, %r31, 4;
$L__BB0_10:
	setp.eq.s32 	%p8, %r15, 0;
	@%p8 bra 	$L__BB0_13;
	neg.s32 	%r34, %r15;
$L__BB0_12:
	.pragma "nounroll";
	mul.wide.s32 	%rd11, %r31, 8;
	add.s64 	%rd12, %rd1, %rd11;
	ld.global.f64 	%fd87, [%rd12];
	add.f64 	%fd98, %fd98, %fd87;
	add.s32 	%r31, %r31, 1;
	add.s32 	%r34, %r34, 1;
	setp.ne.s32 	%p9, %r34, 0;
	@%p9 bra 	$L__BB0_12;
$L__BB0_13:
	cvta.to.global.u64 	%rd13, %rd3;
	div.rn.f64 	%fd88, %fd15, %fd14;
	mul.f64 	%fd89, %fd88, %fd98;
	mul.wide.s32 	%rd14, %r1, 8;
	add.s64 	%rd15, %rd13, %rd14;
	st.global.f64 	[%rd15], %fd89;
	ret;

}
	// .globl	_ZN3cub18CUB_300001_SM_10006detail11EmptyKernelIvEEvv
.visible .entry _ZN3cub18CUB_300001_SM_10006detail11EmptyKernelIvEEvv()
{


	ret;

}
	// .globl	_ZN3cub18CUB_300001_SM_10006detail8for_each13static_kernelINS2_12policy_hub_t12policy_500_tEmN6thrust24THRUST_300001_SM_1000_NS8cuda_cub20__uninitialized_fill7functorINS7_10device_ptrIdEEdEEEEvT0_T1_
.visible .entry _ZN3cub18CUB_300001_SM_10006detail8for_each13static_kernelINS2_12policy_hub_t12policy_500_tEmN6thrust24THRUST_300001_SM_1000_NS8cuda_cub20__uninitialized_fill7functorINS7_10device_ptrIdEEdEEEEvT0_T1_(
	.param .u64 _ZN3cub18CUB_300001_SM_10006detail8for_each13static_kernelINS2_12policy_hub_t12policy_500_tEmN6thrust24THRUST_300001_SM_1000_NS8cuda_cub20__uninitialized_fill7functorINS7_10device_ptrIdEEdEEEEvT0_T1__param_0,
	.param .align 8 .b8 _ZN3cub18CUB_300001_SM_10006detail8for_each13static_kernelINS2_12policy_hub_t12policy_500_tEmN6thrust24THRUST_300001_SM_1000_NS8cuda_cub20__uninitialized_fill7functorINS7_10device_ptrIdEEdEEEEvT0_T1__param_1[16]
)
.maxntid 256
{
	.reg .pred 	%p<4>;
	.reg .b32 	%r<5>;
	.reg .b64 	%rd<16>;
	.reg .b64 	%fd<3>;

	ld.param.f64 	%fd2, [_ZN3cub18CUB_300001_SM_10006detail8for_each13static_kernelINS2_12policy_hub_t12policy_500_tEmN6thrust24THRUST_300001_SM_1000_NS8cuda_cub20__uninitialized_fill7functorINS7_10device_ptrIdEEdEEEEvT0_T1__param_1+8];
	ld.param.u64 	%rd4, [_ZN3cub18CUB_300001_SM_10006detail8for_each13static_kernelINS2_12policy_hub_t12policy_500_tEmN6thrust24THRUST_300001_SM_1000_NS8cuda_cub20__uninitialized_fill7functorINS7_10device_ptrIdEEdEEEEvT0_T1__param_1];
	ld.param.u64 	%rd5, [_ZN3cub18CUB_300001_SM_10006detail8for_each13static_kernelINS2_12policy_hub_t12policy_500_tEmN6thrust24THRUST_300001_SM_1000_NS8cuda_cub20__uninitialized_fill7functorINS7_10device_ptrIdEEdEEEEvT0_T1__param_0];
	mov.u32 	%r2, %ctaid.x;
	mul.wide.u32 	%rd1, %r2, 512;
	sub.s64 	%rd2, %rd5, %rd1;
	setp.lt.u64 	%p1, %rd2, 512;
	@%p1 bra 	$L__BB2_2;
	mov.u32 	%r4, %tid.x;
	cvta.to.global.u64 	%rd11, %rd4;
	cvt.u64.u32 	%rd12, %r4;
	add.s64 	%rd13, %rd1, %rd12;
	shl.b64 	%rd14, %rd13, 3;
	add.s64 	%rd15, %rd11, %rd14;
	st.global.f64 	[%rd15], %fd2;
	st.global.f64 	[%rd15+2048], %fd2;
	bra.uni 	$L__BB2_6;
$L__BB2_2:
	cvta.to.global.u64 	%rd6, %rd4;
	mov.u32 	%r1, %tid.x;
	cvt.u64.u32 	%rd7, %r1;
	setp.le.u64 	%p2, %rd2, %rd7;
	add.s64 	%rd8, %rd1, %rd7;
	shl.b64 	%rd9, %rd8, 3;
	add.s64 	%rd3, %rd6, %rd9;
	@%p2 bra 	$L__BB2_4;
	st.global.f64 	[%rd3], %fd2;
$L__BB2_4:
	add.s32 	%r3, %r1, 256;
	cvt.u64.u32 	%rd10, %r3;
	setp.le.u64 	%p3, %rd2, %rd10;
	@%p3 bra 	$L__BB2_6;
	st.global.f64 	[%rd3+2048], %fd2;
$L__BB2_6:
	ret;

}
	// .globl	_ZN3cub18CUB_300001_SM_10006detail8for_each13static_kernelINS2_12policy_hub_t12policy_500_tElNS2_12op_wrapper_tIl5PrintN6thrust24THRUST_300001_SM_1000_NS6detail15normal_iteratorINS9_10device_ptrIdEEEEEEEEvT0_T1_
.visible .entry _ZN3cub18CUB_300001_SM_10006detail8for_each13static_kernelINS2_12policy_hub_t12policy_500_tElNS2_12op_wrapper_tIl5PrintN6thrust24THRUST_300001_SM_1000_NS6detail15normal_iteratorINS9_10device_ptrIdEEEEEEEEvT0_T1_(
	.param .u64 _ZN3cub18CUB_300001_SM_10006detail8for_each13static_kernelINS2_12policy_hub_t12policy_500_tElNS2_12op_wrapper_tIl5PrintN6thrust24THRUST_300001_SM_1000_NS6detail15normal_iteratorINS9_10device_ptrIdEEEEEEEEvT0_T1__param_0,
	.param .align 8 .b8 _ZN3cub18CUB_300001_SM_10006detail8for_each13static_kernelINS2_12policy_hub_t12policy_500_tElNS2_12op_wrapper_tIl5PrintN6thrust24THRUST_300001_SM_1000_NS6detail15normal_iteratorINS9_10device_ptrIdEEEEEEEEvT0_T1__param_1[16]
)
.maxntid 256
{
	.local .align 8 .b8 	__local_depot3[8];
	.reg .b64 	%SP;
	.reg .b64 	%SPL;
	.reg .pred 	%p<4>;
	.reg .b16 	%rs<9>;
	.reg .b32 	%r<23>;
	.reg .b64 	%rd<29>;
	.reg .b64 	%fd<5>;

	mov.u64 	%SPL, __local_depot3;
	cvta.local.u64 	%SP, %SPL;
	ld.param.u64 	%rd6, [_ZN3cub18CUB_300001_SM_10006detail8for_each13static_kernelINS2_12policy_hub_t12policy_500_tElNS2_12op_wrapper_tIl5PrintN6thrust24THRUST_300001_SM_1000_NS6detail15normal_iteratorINS9_10device_ptrIdEEEEEEEEvT0_T1__param_1];
	ld.param.u64 	%rd7, [_ZN3cub18CUB_300001_SM_10006detail8for_each13static_kernelINS2_12policy_hub_t12policy_500_tElNS2_12op_wrapper_tIl5PrintN6thrust24THRUST_300001_SM_1000_NS6detail15normal_iteratorINS9_10device_ptrIdEEEEEEEEvT0_T1__param_0];
	add.u64 	%rd8, %SP, 0;
	add.u64 	%rd1, %SPL, 0;
	mov.u32 	%r12, %ctaid.x;
	mul.wide.u32 	%rd2, %r12, 512;
	sub.s64 	%rd3, %rd7, %rd2;
	setp.lt.s64 	%p1, %rd3, 512;
	@%p1 bra 	$L__BB3_2;
	cvta.to.local.u64 	%rd21, %rd8;
	mov.u32 	%r18, %tid.x;
	cvta.to.global.u64 	%rd22, %rd6;
	cvt.u64.u32 	%rd23, %r18;
	add.s64 	%rd24, %rd2, %rd23;
	shl.b64 	%rd25, %rd24, 3;
	add.s64 	%rd26, %rd22, %rd25;
	ld.global.f64 	%fd3, [%rd26];
	st.local.f64 	[%rd21], %fd3;
	mov.u64 	%rd27, $str;
	cvta.global.u64 	%rd28, %rd27;
	{ // callseq 2, 0
	.param .b64 param0;
	st.param.b64 	[param0], %rd28;
	.param .b64 param1;
	st.param.b64 	[param1], %rd8;
	.param .b32 retval0;
	call.uni (retval0), 
	vprintf, 
	(
	param0, 
	param1
	);
	ld.param.b32 	%r19, [retval0];
	} // callseq 2
	ld.global.f64 	%fd4, [%rd26+2048];
	st.local.f64 	[%rd21], %fd4;
	{ // callseq 3, 0
	.param .b64 param0;
	st.param.b64 	[param0], %rd28;
	.param .b64 param1;
	st.param.b64 	[param1], %rd8;
	.param .b32 retval0;
	call.uni (retval0), 
	vprintf, 
	(
	param0, 
	param1
	);
	ld.param.b32 	%r21, [retval0];
	} // callseq 3
	bra.uni 	$L__BB3_6;
$L__BB3_2:
	cvta.to.global.u64 	%rd9, %rd6;
	mov.u32 	%r1, %tid.x;
	cvt.s64.s32 	%rd4, %rd3;
	cvt.u64.u32 	%rd10, %r1;
	setp.le.s64 	%p2, %rd4, %rd10;
	add.s64 	%rd11, %rd2, %rd10;
	shl.b64 	%rd12, %rd11, 3;
	add.s64 	%rd5, %rd9, %rd12;
	@%p2 bra 	$L__BB3_4;
	ld.global.f64 	%fd1, [%rd5];
	st.local.f64 	[%rd1], %fd1;
	mov.u64 	%rd13, $str;
	cvta.global.u64 	%rd14, %rd13;
	{ // callseq 0, 0
	.param .b64 param0;
	st.param.b64 	[param0], %rd14;
	.param .b64 param1;
	st.param.b64 	[param1], %rd8;
	.param .b32 retval0;
	call.uni (retval0), 
	vprintf, 
	(
	param0, 
	param1
	);
	ld.param.b32 	%r13, [retval0];
	} // callseq 0
$L__BB3_4:
	add.s32 	%r15, %r1, 256;
	cvt.u64.u32 	%rd16, %r15;
	setp.le.s64 	%p3, %rd4, %rd16;
	@%p3 bra 	$L__BB3_6;
	ld.global.f64 	%fd2, [%rd5+2048];
	st.local.f64 	[%rd1], %fd2;
	mov.u64 	%rd17, $str;
	cvta.global.u64 	%rd18, %rd17;
	{ // callseq 1, 0
	.param .b64 param0;
	st.param.b64 	[param0], %rd18;
	.param .b64 param1;
	st.param.b64 	[param1], %rd8;
	.param .b32 retval0;
	call.uni (retval0), 
	vprintf, 
	(
	param0, 
	param1
	);
	ld.param.b32 	%r16, [retval0];
	} // callseq 1
$L__BB3_6:
	ret;

}
	// .globl	_ZN3cub18CUB_300001_SM_10006detail8for_each13static_kernelINS2_12policy_hub_t12policy_500_tElNS2_12op_wrapper_tIl15zTransformationN6thrust24THRUST_300001_SM_1000_NS6detail15normal_iteratorINS9_10device_ptrIdEEEEEEEEvT0_T1_
.visible .entry _ZN3cub18CUB_300001_SM_10006detail8for_each13static_kernelINS2_12policy_hub_t12policy_500_tElNS2_12op_wrapper_tIl15zTransformationN6thrust24THRUST_300001_SM_1000_NS6detail15normal_iteratorINS9_10device_ptrIdEEEEEEEEvT0_T1_(
	.param .u64 _ZN3cub18CUB_300001_SM_10006detail8for_each13static_kernelINS2_12policy_hub_t12policy_500_tElNS2_12op_wrapper_tIl15zTransformationN6thrust24THRUST_300001_SM_1000_NS6detail15normal_iteratorINS9_10device_ptrIdEEEEEEEEvT0_T1__param_0,
	.param .align 8 .b8 _ZN3cub18CUB_300001_SM_10006detail8for_each13static_kernelINS2_12policy_hub_t12policy_500_tElNS2_12op_wrapper_tIl15zTransformationN6thrust24THRUST_300001_SM_1000_NS6detail15normal_iteratorINS9_10device_ptrIdEEEEEEEEvT0_T1__param_1[24]
)
.maxntid 256
{
	.reg .pred 	%p<4>;
	.reg .b32 	%r<5>;
	.reg .b64 	%rd<17>;
	.reg .b64 	%fd<17>;

	ld.param.f64 	%fd4, [_ZN3cub18CUB_300001_SM_10006detail8for_each13static_kernelINS2_12policy_hub_t12policy_500_tElNS2_12op_wrapper_tIl15zTransformationN6thrust24THRUST_300001_SM_1000_NS6detail15normal_iteratorINS9_10device_ptrIdEEEEEEEEvT0_T1__param_1+16];
	ld.param.f64 	%fd3, [_ZN3cub18CUB_300001_SM_10006detail8for_each13static_kernelINS2_12policy_hub_t12policy_500_tElNS2_12op_wrapper_tIl15zTransformationN6thrust24THRUST_300001_SM_1000_NS6detail15normal_iteratorINS9_10device_ptrIdEEEEEEEEvT0_T1__param_1+8];
	ld.param.u64 	%rd5, [_ZN3cub18CUB_300001_SM_10006detail8for_each13static_kernelINS2_12policy_hub_t12policy_500_tElNS2_12op_wrapper_tIl15zTransformationN6thrust24THRUST_300001_SM_1000_NS6detail15normal_iteratorINS9_10device_ptrIdEEEEEEEEvT0_T1__param_1];
	ld.param.u64 	%rd6, [_ZN3cub18CUB_300001_SM_10006detail8for_each13static_kernelINS2_12policy_hub_t12policy_500_tElNS2_12op_wrapper_tIl15zTransformationN6thrust24THRUST_300001_SM_1000_NS6detail15normal_iteratorINS9_10device_ptrIdEEEEEEEEvT0_T1__param_0];
	mov.u32 	%r2, %ctaid.x;
	mul.wide.u32 	%rd1, %r2, 512;
	sub.s64 	%rd2, %rd6, %rd1;
	setp.lt.s64 	%p1, %rd2, 512;
	@%p1 bra 	$L__BB4_2;
	mov.u32 	%r4, %tid.x;
	cvta.to.global.u64 	%rd12, %rd5;
	cvt.u64.u32 	%rd13, %r4;
	add.s64 	%rd14, %rd1, %rd13;
	shl.b64 	%rd15, %rd14, 3;
	add.s64 	%rd16, %rd12, %rd15;
	ld.global.f64 	%fd11, [%rd16];
	sub.f64 	%fd12, %fd11, %fd3;
	div.rn.f64 	%fd13, %fd12, %fd4;
	st.global.f64 	[%rd16], %fd13;
	ld.global.f64 	%fd14, [%rd16+2048];
	sub.f64 	%fd15, %fd14, %fd3;
	div.rn.f64 	%fd16, %fd15, %fd4;
	st.global.f64 	[%rd16+2048], %fd16;
	bra.uni 	$L__BB4_6;
$L__BB4_2:
	cvta.to.global.u64 	%rd7, %rd5;
	mov.u32 	%r1, %tid.x;
	cvt.s64.s32 	%rd3, %rd2;
	cvt.u64.u32 	%rd8, %r1;
	setp.le.s64 	%p2, %rd3, %rd8;
	add.s64 	%rd9, %rd1, %rd8;
	shl.b64 	%rd10, %rd9, 3;
	add.s64 	%rd4, %rd7, %rd10;
	@%p2 bra 	$L__BB4_4;
	ld.global.f64 	%fd5, [%rd4];
	sub.f64 	%fd6, %fd5, %fd3;
	div.rn.f64 	%fd7, %fd6, %fd4;
	st.global.f64 	[%rd4], %fd7;
$L__BB4_4:
	add.s32 	%r3, %r1, 256;
	cvt.u64.u32 	%rd11, %r3;
	setp.le.s64 	%p3, %rd3, %rd11;
	@%p3 bra 	$L__BB4_6;
	ld.global.f64 	%fd8, [%rd4+2048];
	sub.f64 	%fd9, %fd8, %fd3;
	div.rn.f64 	%fd10, %fd9, %fd4;
	st.global.f64 	[%rd4+2048], %fd10;
$L__BB4_6:
	ret;

}
	// .globl	_ZN3cub18CUB_300001_SM_10006detail8for_each13static_kernelINS2_12policy_hub_t12policy_500_tEmN6thrust24THRUST_300001_SM_1000_NS8cuda_cub20__uninitialized_fill7functorINS7_10device_ptrIcEEcEEEEvT0_T1_
.visible .entry _ZN3cub18CUB_300001_SM_10006detail8for_each13static_kernelINS2_12policy_hub_t12policy_500_tEmN6thrust24THRUST_300001_SM_1000_NS8cuda_cub20__uninitialized_fill7functorINS7_10device_ptrIcEEcEEEEvT0_T1_(
	.param .u64 _ZN3cub18CUB_300001_SM_10006detail8for_each13static_kernelINS2_12policy_hub_t12policy_500_tEmN6thrust24THRUST_300001_SM_1000_NS8cuda_cub20__uninitialized_fill7functorINS7_10device_ptrIcEEcEEEEvT0_T1__param_0,
	.param .align 8 .b8 _ZN3cub18CUB_300001_SM_10006detail8for_each13static_kernelINS2_12policy_hub_t12policy_500_tEmN6thrust24THRUST_300001_SM_1000_NS8cuda_cub20__uninitialized_fill7functorINS7_10device_ptrIcEEcEEEEvT0_T1__param_1[16]
)
.maxntid 256
{
	.reg .pred 	%p<4>;
	.reg .b16 	%rs<10>;
	.reg .b32 	%r<15>;
	.reg .b64 	%rd<14>;

	ld.param.u32 	%r7, [_ZN3cub18CUB_300001_SM_10006detail8for_each13static_kernelINS2_12policy_hub_t12policy_500_tEmN6thrust24THRUST_300001_SM_1000_NS8cuda_cub20__uninitialized_fill7functorINS7_10device_ptrIcEEcEEEEvT0_T1__param_1+8];
	bfe.u32 	%r11, %r7, 0, 8;
	cvt.u16.u32 	%rs2, %r11;
	ld.param.u64 	%rd4, [_ZN3cub18CUB_300001_SM_10006detail8for_each13static_kernelINS2_12policy_hub_t12policy_500_tEmN6thrust24THRUST_300001_SM_1000_NS8cuda_cub20__uninitialized_fill7functorINS7_10device_ptrIcEEcEEEEvT0_T1__param_1];
	ld.param.u64 	%rd5, [_ZN3cub18CUB_300001_SM_10006detail8for_each13static_kernelINS2_12policy_hub_t12policy_500_tEmN6thrust24THRUST_300001_SM_1000_NS8cuda_cub20__uninitialized_fill7functorINS7_10device_ptrIcEEcEEEEvT0_T1__param_0];
	mov.u32 	%r12, %ctaid.x;
	mul.wide.u32 	%rd1, %r12, 512;
	sub.s64 	%rd2, %rd5, %rd1;
	setp.lt.u64 	%p1, %rd2, 512;
	@%p1 bra 	$L__BB5_2;
	mov.u32 	%r14, %tid.x;
	cvta.to.global.u64 	%rd10, %rd4;
	cvt.u64.u32 	%rd11, %r14;
	add.s64 	%rd12, %rd1, %rd11;
	add.s64 	%rd13, %rd10, %rd12;
	st.global.u8 	[%rd13], %rs2;
	st.global.u8 	[%rd13+256], %rs2;
	bra.uni 	$L__BB5_6;
$L__BB5_2:
	cvta.to.global.u64 	%rd6, %rd4;
	mov.u32 	%r1, %tid.x;
	cvt.u64.u32 	%rd7, %r1;
	setp.le.u64 	%p2, %rd2, %rd7;
	add.s64 	%rd8, %rd1, %rd7;
	add.s64 	%rd3, %rd6, %rd8;
	@%p2 bra 	$L__BB5_4;
	st.global.u8 	[%rd3], %rs2;
$L__BB5_4:
	add.s32 	%r13, %r1, 256;
	cvt.u64.u32 	%rd9, %r13;
	setp.le.u64 	%p3, %rd2, %rd9;
	@%p3 bra 	$L__BB5_6;
	st.global.u8 	[%rd3+256], %rs2;
$L__BB5_6:
	ret;

}
	// .globl	_ZN3cub18CUB_300001_SM_10006detail9transform16transform_kernelINS2_10policy_hubILb1EN4cuda3std3__45tupleIJN6thrust24THRUST_300001_SM_1000_NS17counting_iteratorIjNSA_11use_defaultESC_SC_EEEEEE10policy1000Ei3PaaNSA_6detail15normal_iteratorINSA_10device_ptrIdEEEEJSD_EEEvT0_iT1_T2_DpNS2_10kernel_argIT3_EE
.visible .entry _ZN3cub18CUB_300001_SM_10006detail9transform16transform_kernelINS2_10policy_hubILb1EN4cuda3std3__45tupleIJN6thrust24THRUST_300001_SM_1000_NS17counting_iteratorIjNSA_11use_defaultESC_SC_EEEEEE10policy1000Ei3PaaNSA_6detail15normal_iteratorINSA_10device_ptrIdEEEEJSD_EEEvT0_iT1_T2_DpNS2_10kernel_argIT3_EE(
	.param .u32 _ZN3cub18CUB_300001_SM_10006detail9transform16transform_kernelINS2_10policy_hubILb1EN4cuda3std3__45tupleIJN6thrust24THRUST_300001_SM_1000_NS17counting_iteratorIjNSA_11use_defaultESC_SC_EEEEEE10policy1000Ei3PaaNSA_6detail15normal_iteratorINSA_10device_ptrIdEEEEJSD_EEEvT0_iT1_T2_DpNS2_10kernel_argIT3_EE_param_0,
	.param .u32 _ZN3cub18CUB_300001_SM_10006detail9transform16transform_kernelINS2_10policy_hubILb1EN4cuda3std3__45tupleIJN6thrust24THRUST_300001_SM_1000_NS17counting_iteratorIjNSA_11use_defaultESC_SC_EEEEEE10policy1000Ei3PaaNSA_6detail15normal_iteratorINSA_10device_ptrIdEEEEJSD_EEEvT0_iT1_T2_DpNS2_10kernel_argIT3_EE_param_1,
	.param .align 8 .b8 _ZN3cub18CUB_300001_SM_10006detail9transform16transform_kernelINS2_10policy_hubILb1EN4cuda3std3__45tupleIJN6thrust24THRUST_300001_SM_1000_NS17counting_iteratorIjNSA_11use_defaultESC_SC_EEEEEE10policy1000Ei3PaaNSA_6detail15normal_iteratorINSA_10device_ptrIdEEEEJSD_EEEvT0_iT1_T2_DpNS2_10kernel_argIT3_EE_param_2[24],
	.param .align 8 .b8 _ZN3cub18CUB_300001_SM_10006detail9transform16transform_kernelINS2_10policy_hubILb1EN4cuda3std3__45tupleIJN6thrust24THRUST_300001_SM_1000_NS17counting_iteratorIjNSA_11use_defaultESC_SC_EEEEEE10policy1000Ei3PaaNSA_6detail15normal_iteratorINSA_10device_ptrIdEEEEJSD_EEEvT0_iT1_T2_DpNS2_10kernel_argIT3_EE_param_3[8],
	.param .align 8 .b8 _ZN3cub18CUB_300001_SM_10006detail9transform16transform_kernelINS2_10policy_hubILb1EN4cuda3std3__45tupleIJN6thrust24THRUST_300001_SM_1000_NS17counting_iteratorIjNSA_11use_defaultESC_SC_EEEEEE10policy1000Ei3PaaNSA_6detail15normal_iteratorINSA_10device_ptrIdEEEEJSD_EEEvT0_iT1_T2_DpNS2_10kernel_argIT3_EE_param_4[16]
)
.maxntid 128
{
	.local .align 8 .b8 	__local_depot6[8];
	.reg .b64 	%SP;
	.reg .b64 	%SPL;
	.reg .pred 	%p<27>;
	.reg .b32 	%r<78>;
	.reg .b64 	%rd<38>;
	.reg .b64 	%fd<199>;

	mov.u64 	%SPL, __local_depot6;
	cvta.local.u64 	%SP, %SPL;
	ld.param.f64 	%fd1, [_ZN3cub18CUB_300001_SM_10006detail9transform16transform_kernelINS2_10policy_hubILb1EN4cuda3std3__45tupleIJN6thrust24THRUST_300001_SM_1000_NS17counting_iteratorIjNSA_11use_defaultESC_SC_EEEEEE10policy1000Ei3PaaNSA_6detail15normal_iteratorINSA_10device_ptrIdEEEEJSD_EEEvT0_iT1_T2_DpNS2_10kernel_argIT3_EE_param_2];
	ld.param.f64 	%fd2, [_ZN3cub18CUB_300001_SM_10006detail9transform16transform_kernelINS2_10policy_hubILb1EN4cuda3std3__45tupleIJN6thrust24THRUST_300001_SM_1000_NS17counting_iteratorIjNSA_11use_defaultESC_SC_EEEEEE10policy1000Ei3PaaNSA_6detail15normal_iteratorINSA_10device_ptrIdEEEEJSD_EEEvT0_iT1_T2_DpNS2_10kernel_argIT3_EE_param_2+8];
	ld.param.u32 	%r44, [_ZN3cub18CUB_300001_SM_10006detail9transform16transform_kernelINS2_10policy_hubILb1EN4cuda3std3__45tupleIJN6thrust24THRUST_300001_SM_1000_NS17counting_iteratorIjNSA_11use_defaultESC_SC_EEEEEE10policy1000Ei3PaaNSA_6detail15normal_iteratorINSA_10device_ptrIdEEEEJSD_EEEvT0_iT1_T2_DpNS2_10kernel_argIT3_EE_param_4];
	ld.param.u32 	%r45, [_ZN3cub18CUB_300001_SM_10006detail9transform16transform_kernelINS2_10policy_hubILb1EN4cuda3std3__45tupleIJN6thrust24THRUST_300001_SM_1000_NS17counting_iteratorIjNSA_11use_defaultESC_SC_EEEEEE10policy1000Ei3PaaNSA_6detail15normal_iteratorINSA_10device_ptrIdEEEEJSD_EEEvT0_iT1_T2_DpNS2_10kernel_argIT3_EE_param_0];
	ld.param.u64 	%rd8, [_ZN3cub18CUB_300001_SM_10006detail9transform16transform_kernelINS2_10policy_hubILb1EN4cuda3std3__45tupleIJN6thrust24THRUST_300001_SM_1000_NS17counting_iteratorIjNSA_11use_defaultESC_SC_EEEEEE10policy1000Ei3PaaNSA_6detail15normal_iteratorINSA_10device_ptrIdEEEEJSD_EEEvT0_iT1_T2_DpNS2_10kernel_argIT3_EE_param_3];
	ld.param.u64 	%rd9, [_ZN3cub18CUB_300001_SM_10006detail9transform16transform_kernelINS2_10policy_hubILb1EN4cuda3std3__45tupleIJN6thrust24THRUST_300001_SM_1000_NS17counting_iteratorIjNSA_11use_defaultESC_SC_EEEEEE10policy1000Ei3PaaNSA_6detail15normal_iteratorINSA_10device_ptrIdEEEEJSD_EEEvT0_iT1_T2_DpNS2_10kernel_argIT3_EE_param_2+16];
	ld.param.u32 	%r43, [_ZN3cub18CUB_300001_SM_10006detail9transform16transform_kernelINS2_10policy_hubILb1EN4cuda3std3__45tupleIJN6thrust24THRUST_300001_SM_1000_NS17counting_iteratorIjNSA_11use_defaultESC_SC_EEEEEE10policy1000Ei3PaaNSA_6detail15normal_iteratorINSA_10device_ptrIdEEEEJSD_EEEvT0_iT1_T2_DpNS2_10kernel_argIT3_EE_param_1];
	cvta.to.global.u64 	%rd1, %rd9;
	cvta.to.global.u64 	%rd10, %rd8;
	shl.b32 	%r46, %r43, 7;
	mov.u32 	%r47, %ctaid.x;
	mul.lo.s32 	%r48, %r46, %r47;
	sub.s32 	%r49, %r45, %r48;
	min.s32 	%r1, %r46, %r49;
	add.s32 	%r2, %r44, %r48;
	mul.wide.s32 	%rd11, %r48, 8;
	add.s64 	%rd2, %rd10, %rd11;
	setp.gt.s32 	%p1, %r46, %r49;
	@%p1 bra 	$L__BB6_18;
	setp.lt.s32 	%p2, %r43, 1;
	@%p2 bra 	$L__BB6_37;
	mov.u32 	%r3, %tid.x;
	div.rn.f64 	%fd3, %fd1, %fd2;
	div.rn.f64 	%fd4, %fd2, %fd1;
	add.u64 	%rd12, %SP, 0;
	add.u64 	%rd3, %SPL, 0;
	mov.b32 	%r66, 0;
	mov.u64 	%rd20, $str$1;
$L__BB6_3:
	shl.b32 	%r51, %r66, 7;
	add.s32 	%r6, %r51, %r3;
	add.s32 	%r52, %r6, %r2;
	cvt.rn.f64.u32 	%fd36, %r52;
	mul.f64 	%fd37, %fd3, %fd36;
	mov.f64 	%fd38, 0d3FE0000000000000;
	copysign.f64 	%fd39, %fd37, %fd38;
	add.rz.f64 	%fd40, %fd37, %fd39;
	cvt.rzi.f64.f64 	%fd41, %fd40;
	cvt.rzi.s32.f64 	%r69, %fd41;
	add.s32 	%r53, %r52, 1;
	cvt.rn.f64.u32 	%fd42, %r53;
	mul.f64 	%fd43, %fd3, %fd42;
	copysign.f64 	%fd44, %fd43, %fd38;
	add.rz.f64 	%fd45, %fd43, %fd44;
	cvt.rzi.f64.f64 	%fd46, %fd45;
	cvt.rzi.s32.f64 	%r8, %fd46;
	setp.ge.s32 	%p3, %r69, %r8;
	mov.f64 	%fd190, 0d0000000000000000;
	@%p3 bra 	$L__BB6_17;
	sub.s32 	%r9, %r8, %r69;
	and.b32  	%r10, %r9, 15;
	sub.s32 	%r54, %r69, %r8;
	setp.gt.u32 	%p4, %r54, -16;
	mov.f64 	%fd190, 0d0000000000000000;
	@%p4 bra 	$L__BB6_7;
	and.b32  	%r11, %r9, -16;
	mov.b32 	%r68, 0;
	mov.f64 	%fd190, 0d0000000000000000;
$L__BB6_6:
	.pragma "nounroll";
	mul.wide.s32 	%rd13, %r69, 8;
	add.s64 	%rd14, %rd1, %rd13;
	ld.global.f64 	%fd50, [%rd14];
	add.f64 	%fd51, %fd190, %fd50;
	ld.global.f64 	%fd52, [%rd14+8];
	add.f64 	%fd53, %fd51, %fd52;
	ld.global.f64 	%fd54, [%rd14+16];
	add.f64 	%fd55, %fd53, %fd54;
	ld.global.f64 	%fd56, [%rd14+24];
	add.f64 	%fd57, %fd55, %fd56;
	ld.global.f64 	%fd58, [%rd14+32];
	add.f64 	%fd59, %fd57, %fd58;
	ld.global.f64 	%fd60, [%rd14+40];
	add.f64 	%fd61, %fd59, %fd60;
	ld.global.f64 	%fd62, [%rd14+48];
	add.f64 	%fd63, %fd61, %fd62;
	ld.global.f64 	%fd64, [%rd14+56];
	add.f64 	%fd65, %fd63, %fd64;
	ld.global.f64 	%fd66, [%rd14+64];
	add.f64 	%fd67, %fd65, %fd66;
	ld.global.f64 	%fd68, [%rd14+72];
	add.f64 	%fd69, %fd67, %fd68;
	ld.global.f64 	%fd70, [%rd14+80];
	add.f64 	%fd71, %fd69, %fd70;
	ld.global.f64 	%fd72, [%rd14+88];
	add.f64 	%fd73, %fd71, %fd72;
	ld.global.f64 	%fd74, [%rd14+96];
	add.f64 	%fd75, %fd73, %fd74;
	ld.global.f64 	%fd76, [%rd14+104];
	add.f64 	%fd77, %fd75, %fd76;
	ld.global.f64 	%fd78, [%rd14+112];
	add.f64 	%fd79, %fd77, %fd78;
	ld.global.f64 	%fd80, [%rd14+120];
	add.f64 	%fd190, %fd79, %fd80;
	add.s32 	%r69, %r69, 16;
	add.s32 	%r68, %r68, 16;
	setp.ne.s32 	%p5, %r68, %r11;
	@%p5 bra 	$L__BB6_6;
$L__BB6_7:
	setp.eq.s32 	%p6, %r10, 0;
	@%p6 bra 	$L__BB6_17;
	and.b32  	%r17, %r9, 7;
	setp.lt.u32 	%p7, %r10, 8;
	@%p7 bra 	$L__BB6_10;
	mul.wide.s32 	%rd15, %r69, 8;
	add.s64 	%rd16, %rd1, %rd15;
	ld.global.f64 	%fd82, [%rd16];
	add.f64 	%fd83, %fd190, %fd82;
	ld.global.f64 	%fd84, [%rd16+8];
	add.f64 	%fd85, %fd83, %fd84;
	ld.global.f64 	%fd86, [%rd16+16];
	add.f64 	%fd87, %fd85, %fd86;
	ld.global.f64 	%fd88, [%rd16+24];
	add.f64 	%fd89, %fd87, %fd88;
	ld.global.f64 	%fd90, [%rd16+32];
	add.f64 	%fd91, %fd89, %fd90;
	ld.global.f64 	%fd92, [%rd16+40];
	add.f64 	%fd93, %fd91, %fd92;
	ld.global.f64 	%fd94, [%rd16+48];
	add.f64 	%fd95, %fd93, %fd94;
	ld.global.f64 	%fd96, [%rd16+56];
	add.f64 	%fd190, %fd95, %fd96;
	add.s32 	%r69, %r69, 8;
$L__BB6_10:
	setp.eq.s32 	%p8, %r17, 0;
	@%p8 bra 	$L__BB6_17;
	and.b32  	%r20, %r9, 3;
	setp.lt.u32 	%p9, %r17, 4;
	@%p9 bra 	$L__BB6_13;
	mul.wide.s32 	%rd17, %r69, 8;
	add.s64 	%rd18, %rd1, %rd17;
	ld.global.f64 	%fd98, [%rd18];
	add.f64 	%fd99, %fd190, %fd98;
	ld.global.f64 	%fd100, [%rd18+8];
	add.f64 	%fd101, %fd99, %fd100;
	ld.global.f64 	%fd102, [%rd18+16];
	add.f64 	%fd103, %fd101, %fd102;
	ld.global.f64 	%fd104, [%rd18+24];
	add.f64 	%fd190, %fd103, %fd104;
	add.s32 	%r69, %r69, 4;
$L__BB6_13:
	setp.eq.s32 	%p10, %r20, 0;
	@%p10 bra 	$L__BB6_17;
	mul.wide.s32 	%rd19, %r69, 8;
	add.s64 	%rd6, %rd1, %rd19;
	ld.global.f64 	%fd105, [%rd6];
	add.f64 	%fd190, %fd190, %fd105;
	setp.eq.s32 	%p11, %r20, 1;
	@%p11 bra 	$L__BB6_17;
	ld.global.f64 	%fd106, [%rd6+8];
	add.f64 	%fd190, %fd190, %fd106;
	setp.eq.s32 	%p12, %r20, 2;
	@%p12 bra 	$L__BB6_17;
	ld.global.f64 	%fd107, [%rd6+16];
	add.f64 	%fd190, %fd190, %fd107;
$L__BB6_17:
	mul.f64 	%fd108, %fd4, %fd190;
	st.local.f64 	[%rd3], %fd108;
	cvta.global.u64 	%rd21, %rd20;
	{ // callseq 4, 0
	.param .b64 param0;
	st.param.b64 	[param0], %rd21;
	.param .b64 param1;
	st.param.b64 	[param1], %rd12;
	.param .b32 retval0;
	call.uni (retval0), 
	vprintf, 
	(
	param0, 
	param1
	);
	ld.param.b32 	%r56, [retval0];
	} // callseq 4
	mul.wide.s32 	%rd23, %r6, 8;
	add.s64 	%rd24, %rd2, %rd23;
	st.global.f64 	[%rd24], %fd108;
	add.s32 	%r66, %r66, 1;
	setp.eq.s32 	%p13, %r66, %r43;
	@%p13 bra 	$L__BB6_37;
	bra.uni 	$L__BB6_3;
$L__BB6_18:
	setp.lt.s32 	%p14, %r43, 1;
	@%p14 bra 	$L__BB6_37;
	mov.u32 	%r4, %tid.x;
	div.rn.f64 	%fd5, %fd1, %fd2;
	div.rn.f64 	%fd6, %fd2, %fd1;
	add.s64 	%rd4, %rd1, 64;
	add.u64 	%rd25, %SP, 0;
	add.u64 	%rd5, %SPL, 0;
	mov.b32 	%r72, 0;
$L__BB6_20:
	shl.b32 	%r59, %r72, 7;
	add.s32 	%r25, %r59, %r4;
	setp.ge.s32 	%p15, %r25, %r1;
	@%p15 bra 	$L__BB6_36;
	add.s32 	%r60, %r25, %r2;
	cvt.rn.f64.u32 	%fd110, %r60;
	mul.f64 	%fd111, %fd5, %fd110;
	mov.f64 	%fd112, 0d3FE0000000000000;
	copysign.f64 	%fd113, %fd111, %fd112;
	add.rz.f64 	%fd114, %fd111, %fd113;
	cvt.rzi.f64.f64 	%fd115, %fd114;
	cvt.rzi.s32.f64 	%r75, %fd115;
	add.s32 	%r61, %r60, 1;
	cvt.rn.f64.u32 	%fd116, %r61;
	mul.f64 	%fd117, %fd5, %fd116;
	copysign.f64 	%fd118, %fd117, %fd112;
	add.rz.f64 	%fd119, %fd117, %fd118;
	cvt.rzi.f64.f64 	%fd120, %fd119;
	cvt.rzi.s32.f64 	%r27, %fd120;
	setp.ge.s32 	%p16, %r75, %r27;
	mov.f64 	%fd198, 0d0000000000000000;
	@%p16 bra 	$L__BB6_35;
	sub.s32 	%r28, %r27, %r75;
	and.b32  	%r29, %r28, 15;
	sub.s32 	%r62, %r75, %r27;
	setp.gt.u32 	%p17, %r62, -16;
	mov.f64 	%fd198, 0d0000000000000000;
	@%p17 bra 	$L__BB6_25;
	and.b32  	%r63, %r28, -16;
	neg.s32 	%r73, %r63;
	mov.f64 	%fd198, 0d0000000000000000;
$L__BB6_24:
	.pragma "nounroll";
	mul.wide.s32 	%rd26, %r75, 8;
	add.s64 	%rd27, %rd4, %rd26;
	ld.global.f64 	%fd124, [%rd27+-64];
	add.f64 	%fd125, %fd198, %fd124;
	ld.global.f64 	%fd126, [%rd27+-56];
	add.f64 	%fd127, %fd125, %fd126;
	ld.global.f64 	%fd128, [%rd27+-48];
	add.f64 	%fd129, %fd127, %fd128;
	ld.global.f64 	%fd130, [%rd27+-40];
	add.f64 	%fd131, %fd129, %fd130;
	ld.global.f64 	%fd132, [%rd27+-32];
	add.f64 	%fd133, %fd131, %fd132;
	ld.global.f64 	%fd134, [%rd27+-24];
	add.f64 	%fd135, %fd133, %fd134;
	ld.global.f64 	%fd136, [%rd27+-16];
	add.f64 	%fd137, %fd135, %fd136;
	ld.global.f64 	%fd138, [%rd27+-8];
	add.f64 	%fd139, %fd137, %fd138;
	ld.global.f64 	%fd140, [%rd27];
	add.f64 	%fd141, %fd139, %fd140;
	ld.global.f64 	%fd142, [%rd27+8];
	add.f64 	%fd143, %fd141, %fd142;
	ld.global.f64 	%fd144, [%rd27+16];
	add.f64 	%fd145, %fd143, %fd144;
	ld.global.f64 	%fd146, [%rd27+24];
	add.f64 	%fd147, %fd145, %fd146;
	ld.global.f64 	%fd148, [%rd27+32];
	add.f64 	%fd149, %fd147, %fd148;
	ld.global.f64 	%fd150, [%rd27+40];
	add.f64 	%fd151, %fd149, %fd150;
	ld.global.f64 	%fd152, [%rd27+48];
	add.f64 	%fd153, %fd151, %fd152;
	ld.global.f64 	%fd154, [%rd27+56];
	add.f64 	%fd198, %fd153, %fd154;
	add.s32 	%r75, %r75, 16;
	add.s32 	%r73, %r73, 16;
	setp.ne.s32 	%p18, %r73, 0;
	@%p18 bra 	$L__BB6_24;
$L__BB6_25:
	setp.eq.s32 	%p19, %r29, 0;
	@%p19 bra 	$L__BB6_35;
	and.b32  	%r36, %r28, 7;
	setp.lt.u32 	%p20, %r29, 8;
	@%p20 bra 	$L__BB6_28;
	mul.wide.s32 	%rd28, %r75, 8;
	add.s64 	%rd29, %rd1, %rd28;
	ld.global.f64 	%fd156, [%rd29];
	add.f64 	%fd157, %fd198, %fd156;
	ld.global.f64 	%fd158, [%rd29+8];
	add.f64 	%fd159, %fd157, %fd158;
	ld.global.f64 	%fd160, [%rd29+16];
	add.f64 	%fd161, %fd159, %fd160;
	ld.global.f64 	%fd162, [%rd29+24];
	add.f64 	%fd163, %fd161, %fd162;
	ld.global.f64 	%fd164, [%rd29+32];
	add.f64 	%fd165, %fd163, %fd164;
	ld.global.f64 	%fd166, [%rd29+40];
	add.f64 	%fd167, %fd165, %fd166;
	ld.global.f64 	%fd168, [%rd29+48];
	add.f64 	%fd169, %fd167, %fd168;
	ld.global.f64 	%fd170, [%rd29+56];
	add.f64 	%fd198, %fd169, %fd170;
	add.s32 	%r75, %r75, 8;
$L__BB6_28:
	setp.eq.s32 	%p21, %r36, 0;
	@%p21 bra 	$L__BB6_35;
	and.b32  	%r39, %r28, 3;
	setp.lt.u32 	%p22, %r36, 4;
	@%p22 bra 	$L__BB6_31;
	mul.wide.s32 	%rd30, %r75, 8;
	add.s64 	%rd31, %rd1, %rd30;
	ld.global.f64 	%fd172, [%rd31];
	add.f64 	%fd173, %fd198, %fd172;
	ld.global.f64 	%fd174, [%rd31+8];
	add.f64 	%fd175, %fd173, %fd174;
	ld.global.f64 	%fd176, [%rd31+16];
	add.f64 	%fd177, %fd175, %fd176;
	ld.global.f64 	%fd178, [%rd31+24];
	add.f64 	%fd198, %fd177, %fd178;
	add.s32 	%r75, %r75, 4;
$L__BB6_31:
	setp.eq.s32 	%p23, %r39, 0;
	@%p23 bra 	$L__BB6_35;
	mul.wide.s32 	%rd32, %r75, 8;
	add.s64 	%rd7, %rd1, %rd32;
	ld.global.f64 	%fd179, [%rd7];
	add.f64 	%fd198, %fd198, %fd179;
	setp.eq.s32 	%p24, %r39, 1;
	@%p24 bra 	$L__BB6_35;
	ld.global.f64 	%fd180, [%rd7+8];
	add.f64 	%fd198, %fd198, %fd180;
	setp.eq.s32 	%p25, %r39, 2;
	@%p25 bra 	$L__BB6_35;
	ld.global.f64 	%fd181, [%rd7+16];
	add.f64 	%fd198, %fd198, %fd181;
$L__BB6_35:
	mul.f64 	%fd182, %fd6, %fd198;
	st.local.f64 	[%rd5], %fd182;
	mov.u64 	%rd33, $str$1;
	cvta.global.u64 	%rd34, %rd33;
	{ // callseq 5, 0
	.param .b64 param0;
	st.param.b64 	[param0], %rd34;
	.param .b64 param1;
	st.param.b64 	[param1], %rd25;
	.param .b32 retval0;
	call.uni (retval0), 
	vprintf, 
	(
	param0, 
	param1
	);
	ld.param.b32 	%r64, [retval0];
	} // callseq 5
	mul.wide.s32 	%rd36, %r25, 8;
	add.s64 	%rd37, %rd2, %rd36;
	st.global.f64 	[%rd37], %fd182;
$L__BB6_36:
	add.s32 	%r72, %r72, 1;
	setp.ne.s32 	%p26, %r72, %r43;
	@%p26 bra 	$L__BB6_20;
$L__BB6_37:
	ret;

}
	// .globl	_ZN3cub18CUB_300001_SM_10006detail9transform16transform_kernelINS2_10policy_hubILb1EN4cuda3std3__45tupleIJN6thrust24THRUST_300001_SM_1000_NS17counting_iteratorIjNSA_11use_defaultESC_SC_EEEEEE10policy1000El3PaaNSA_6detail15normal_iteratorINSA_10device_ptrIdEEEEJSD_EEEvT0_iT1_T2_DpNS2_10kernel_argIT3_EE
.visible .entry _ZN3cub18CUB_300001_SM_10006detail9transform16transform_kernelINS2_10policy_hubILb1EN4cuda3std3__45tupleIJN6thrust24THRUST_300001_SM_1000_NS17counting_iteratorIjNSA_11use_defaultESC_SC_EEEEEE10policy1000El3PaaNSA_6detail15normal_iteratorINSA_10device_ptrIdEEEEJSD_EEEvT0_iT1_T2_DpNS2_10kernel_argIT3_EE(
	.param .u64 _ZN3cub18CUB_300001_SM_10006detail9transform16transform_kernelINS2_10policy_hubILb1EN4cuda3std3__45tupleIJN6thrust24THRUST_300001_SM_1000_NS17counting_iteratorIjNSA_11use_defaultESC_SC_EEEEEE10policy1000El3PaaNSA_6detail15normal_iteratorINSA_10device_ptrIdEEEEJSD_EEEvT0_iT1_T2_DpNS2_10kernel_argIT3_EE_param_0,
	.param .u32 _ZN3cub18CUB_300001_SM_10006detail9transform16transform_kernelINS2_10policy_hubILb1EN4cuda3std3__45tupleIJN6thrust24THRUST_300001_SM_1000_NS17counting_iteratorIjNSA_11use_defaultESC_SC_EEEEEE10policy1000El3PaaNSA_6detail15normal_iteratorINSA_10device_ptrIdEEEEJSD_EEEvT0_iT1_T2_DpNS2_10kernel_argIT3_EE_param_1,
	.param .align 8 .b8 _ZN3cub18CUB_300001_SM_10006detail9transform16transform_kernelINS2_10policy_hubILb1EN4cuda3std3__45tupleIJN6thrust24THRUST_300001_SM_1000_NS17counting_iteratorIjNSA_11use_defaultESC_SC_EEEEEE10policy1000El3PaaNSA_6detail15normal_iteratorINSA_10device_ptrIdEEEEJSD_EEEvT0_iT1_T2_DpNS2_10kernel_argIT3_EE_param_2[24],
	.param .align 8 .b8 _ZN3cub18CUB_300001_SM_10006detail9transform16transform_kernelINS2_10policy_hubILb1EN4cuda3std3__45tupleIJN6thrust24THRUST_300001_SM_1000_NS17counting_iteratorIjNSA_11use_defaultESC_SC_EEEEEE10policy1000El3PaaNSA_6detail15normal_iteratorINSA_10device_ptrIdEEEEJSD_EEEvT0_iT1_T2_DpNS2_10kernel_argIT3_EE_param_3[8],
	.param .align 8 .b8 _ZN3cub18CUB_300001_SM_10006detail9transform16transform_kernelINS2_10policy_hubILb1EN4cuda3std3__45tupleIJN6thrust24THRUST_300001_SM_1000_NS17counting_iteratorIjNSA_11use_defaultESC_SC_EEEEEE10policy1000El3PaaNSA_6detail15normal_iteratorINSA_10device_ptrIdEEEEJSD_EEEvT0_iT1_T2_DpNS2_10kernel_argIT3_EE_param_4[16]
)
.maxntid 128
{
	.local .align 8 .b8 	__local_depot7[8];
	.reg .b64 	%SP;
	.reg .b64 	%SPL;
	.reg .pred 	%p<27>;
	.reg .b32 	%r<76>;
	.reg .b64 	%rd<44>;
	.reg .b64 	%fd<199>;

	mov.u64 	%SPL, __local_depot7;
	cvta.local.u64 	%SP, %SPL;
	ld.param.f64 	%fd1, [_ZN3cub18CUB_300001_SM_10006detail9transform16transform_kernelINS2_10policy_hubILb1EN4cuda3std3__45tupleIJN6thrust24THRUST_300001_SM_1000_NS17counting_iteratorIjNSA_11use_defaultESC_SC_EEEEEE10policy1000El3PaaNSA_6detail15normal_iteratorINSA_10device_ptrIdEEEEJSD_EEEvT0_iT1_T2_DpNS2_10kernel_argIT3_EE_param_2];
	ld.param.f64 	%fd2, [_ZN3cub18CUB_300001_SM_10006detail9transform16transform_kernelINS2_10policy_hubILb1EN4cuda3std3__45tupleIJN6thrust24THRUST_300001_SM_1000_NS17counting_iteratorIjNSA_11use_defaultESC_SC_EEEEEE10policy1000El3PaaNSA_6detail15normal_iteratorINSA_10device_ptrIdEEEEJSD_EEEvT0_iT1_T2_DpNS2_10kernel_argIT3_EE_param_2+8];
	ld.param.u32 	%r44, [_ZN3cub18CUB_300001_SM_10006detail9transform16transform_kernelINS2_10policy_hubILb1EN4cuda3std3__45tupleIJN6thrust24THRUST_300001_SM_1000_NS17counting_iteratorIjNSA_11use_defaultESC_SC_EEEEEE10policy1000El3PaaNSA_6detail15normal_iteratorINSA_10device_ptrIdEEEEJSD_EEEvT0_iT1_T2_DpNS2_10kernel_argIT3_EE_param_4];
	ld.param.u64 	%rd8, [_ZN3cub18CUB_300001_SM_10006detail9transform16transform_kernelINS2_10policy_hubILb1EN4cuda3std3__45tupleIJN6thrust24THRUST_300001_SM_1000_NS17counting_iteratorIjNSA_11use_defaultESC_SC_EEEEEE10policy1000El3PaaNSA_6detail15normal_iteratorINSA_10device_ptrIdEEEEJSD_EEEvT0_iT1_T2_DpNS2_10kernel_argIT3_EE_param_0];
	ld.param.u64 	%rd9, [_ZN3cub18CUB_300001_SM_10006detail9transform16transform_kernelINS2_10policy_hubILb1EN4cuda3std3__45tupleIJN6thrust24THRUST_300001_SM_1000_NS17counting_iteratorIjNSA_11use_defaultESC_SC_EEEEEE10policy1000El3PaaNSA_6detail15normal_iteratorINSA_10device_ptrIdEEEEJSD_EEEvT0_iT1_T2_DpNS2_10kernel_argIT3_EE_param_3];
	ld.param.u64 	%rd10, [_ZN3cub18CUB_300001_SM_10006detail9transform16transform_kernelINS2_10policy_hubILb1EN4cuda3std3__45tupleIJN6thrust24THRUST_300001_SM_1000_NS17counting_iteratorIjNSA_11use_defaultESC_SC_EEEEEE10policy1000El3PaaNSA_6detail15normal_iteratorINSA_10device_ptrIdEEEEJSD_EEEvT0_iT1_T2_DpNS2_10kernel_argIT3_EE_param_2+16];
	ld.param.u32 	%r43, [_ZN3cub18CUB_300001_SM_10006detail9transform16transform_kernelINS2_10policy_hubILb1EN4cuda3std3__45tupleIJN6thrust24THRUST_300001_SM_1000_NS17counting_iteratorIjNSA_11use_defaultESC_SC_EEEEEE10policy1000El3PaaNSA_6detail15normal_iteratorINSA_10device_ptrIdEEEEJSD_EEEvT0_iT1_T2_DpNS2_10kernel_argIT3_EE_param_1];
	cvta.to.global.u64 	%rd1, %rd10;
	cvta.to.global.u64 	%rd11, %rd9;
	shl.b32 	%r45, %r43, 7;
	mov.u32 	%r46, %ctaid.x;
	cvt.u64.u32 	%rd12, %r46;
	cvt.s64.s32 	%rd13, %r45;
	mul.lo.s64 	%rd14, %rd13, %rd12;
	sub.s64 	%rd15, %rd8, %rd14;
	min.s64 	%rd16, %rd15, %rd13;
	cvt.u32.u64 	%r1, %rd16;
	cvt.u32.u64 	%r47, %rd14;
	add.s32 	%r2, %r44, %r47;
	shl.b64 	%rd17, %rd14, 3;
	add.s64 	%rd2, %rd11, %rd17;
	setp.eq.s32 	%p1, %r45, %r1;
	@%p1 bra 	$L__BB7_20;
	setp.lt.s32 	%p2, %r43, 1;
	@%p2 bra 	$L__BB7_37;
	mov.u32 	%r3, %tid.x;
	div.rn.f64 	%fd3, %fd1, %fd2;
	div.rn.f64 	%fd4, %fd2, %fd1;
	add.u64 	%rd3, %SPL, 0;
	mov.b32 	%r70, 0;
	mov.u64 	%rd26, $str$1;
$L__BB7_3:
	shl.b32 	%r49, %r70, 7;
	add.s32 	%r25, %r49, %r3;
	setp.ge.s32 	%p3, %r25, %r1;
	@%p3 bra 	$L__BB7_19;
	add.s32 	%r50, %r25, %r2;
	cvt.rn.f64.u32 	%fd36, %r50;
	mul.f64 	%fd37, %fd3, %fd36;
	mov.f64 	%fd38, 0d3FE0000000000000;
	copysign.f64 	%fd39, %fd37, %fd38;
	add.rz.f64 	%fd40, %fd37, %fd39;
	cvt.rzi.f64.f64 	%fd41, %fd40;
	cvt.rzi.s32.f64 	%r73, %fd41;
	add.s32 	%r51, %r50, 1;
	cvt.rn.f64.u32 	%fd42, %r51;
	mul.f64 	%fd43, %fd3, %fd42;
	copysign.f64 	%fd44, %fd43, %fd38;
	add.rz.f64 	%fd45, %fd43, %fd44;
	cvt.rzi.f64.f64 	%fd46, %fd45;
	cvt.rzi.s32.f64 	%r27, %fd46;
	setp.ge.s32 	%p4, %r73, %r27;
	mov.f64 	%fd198, 0d0000000000000000;
	@%p4 bra 	$L__BB7_18;
	sub.s32 	%r28, %r27, %r73;
	and.b32  	%r29, %r28, 15;
	sub.s32 	%r52, %r73, %r27;
	setp.gt.u32 	%p5, %r52, -16;
	mov.f64 	%fd198, 0d0000000000000000;
	@%p5 bra 	$L__BB7_8;
	and.b32  	%r30, %r28, -16;
	mov.b32 	%r72, 0;
	mov.f64 	%fd198, 0d0000000000000000;
$L__BB7_7:
	.pragma "nounroll";
	mul.wide.s32 	%rd19, %r73, 8;
	add.s64 	%rd20, %rd1, %rd19;
	ld.global.f64 	%fd50, [%rd20];
	add.f64 	%fd51, %fd198, %fd50;
	ld.global.f64 	%fd52, [%rd20+8];
	add.f64 	%fd53, %fd51, %fd52;
	ld.global.f64 	%fd54, [%rd20+16];
	add.f64 	%fd55, %fd53, %fd54;
	ld.global.f64 	%fd56, [%rd20+24];
	add.f64 	%fd57, %fd55, %fd56;
	ld.global.f64 	%fd58, [%rd20+32];
	add.f64 	%fd59, %fd57, %fd58;
	ld.global.f64 	%fd60, [%rd20+40];
	add.f64 	%fd61, %fd59, %fd60;
	ld.global.f64 	%fd62, [%rd20+48];
	add.f64 	%fd63, %fd61, %fd62;
	ld.global.f64 	%fd64, [%rd20+56];
	add.f64 	%fd65, %fd63, %fd64;
	ld.global.f64 	%fd66, [%rd20+64];
	add.f64 	%fd67, %fd65, %fd66;
	ld.global.f64 	%fd68, [%rd20+72];
	add.f64 	%fd69, %fd67, %fd68;
	ld.global.f64 	%fd70, [%rd20+80];
	add.f64 	%fd71, %fd69, %fd70;
	ld.global.f64 	%fd72, [%rd20+88];
	add.f64 	%fd73, %fd71, %fd72;
	ld.global.f64 	%fd74, [%rd20+96];
	add.f64 	%fd75, %fd73, %fd74;
	ld.global.f64 	%fd76, [%rd20+104];
	add.f64 	%fd77, %fd75, %fd76;
	ld.global.f64 	%fd78, [%rd20+112];
	add.f64 	%fd79, %fd77, %fd78;
	ld.global.f64 	%fd80, [%rd20+120];
	add.f64 	%fd198, %fd79, %fd80;
	add.s32 	%r73, %r73, 16;
	add.s32 	%r72, %r72, 16;
	setp.ne.s32 	%p6, %r72, %r30;
	@%p6 bra 	$L__BB7_7;
$L__BB7_8:
	setp.eq.s32 	%p7, %r29, 0;
	@%p7 bra 	$L__BB7_18;
	and.b32  	%r36, %r28, 7;
	setp.lt.u32 	%p8, %r29, 8;
	@%p8 bra 	$L__BB7_11;
	mul.wide.s32 	%rd21, %r73, 8;
	add.s64 	%rd22, %rd1, %rd21;
	ld.global.f64 	%fd82, [%rd22];
	add.f64 	%fd83, %fd198, %fd82;
	ld.global.f64 	%fd84, [%rd22+8];
	add.f64 	%fd85, %fd83, %fd84;
	ld.global.f64 	%fd86, [%rd22+16];
	add.f64 	%fd87, %fd85, %fd86;
	ld.global.f64 	%fd88, [%rd22+24];
	add.f64 	%fd89, %fd87, %fd88;
	ld.global.f64 	%fd90, [%rd22+32];
	add.f64 	%fd91, %fd89, %fd90;
	ld.global.f64 	%fd92, [%rd22+40];
	add.f64 	%fd93, %fd91, %fd92;
	ld.global.f64 	%fd94, [%rd22+48];
	add.f64 	%fd95, %fd93, %fd94;
	ld.global.f64 	%fd96, [%rd22+56];
	add.f64 	%fd198, %fd95, %fd96;
	add.s32 	%r73, %r73, 8;
$L__BB7_11:
	setp.eq.s32 	%p9, %r36, 0;
	@%p9 bra 	$L__BB7_18;
	and.b32  	%r39, %r28, 3;
	setp.lt.u32 	%p10, %r36, 4;
	@%p10 bra 	$L__BB7_14;
	mul.wide.s32 	%rd23, %r73, 8;
	add.s64 	%rd24, %rd1, %rd23;
	ld.global.f64 	%fd98, [%rd24];
	add.f64 	%fd99, %fd198, %fd98;
	ld.global.f64 	%fd100, [%rd24+8];
	add.f64 	%fd101, %fd99, %fd100;
	ld.global.f64 	%fd102, [%rd24+16];
	add.f64 	%fd103, %fd101, %fd102;
	ld.global.f64 	%fd104, [%rd24+24];
	add.f64 	%fd198, %fd103, %fd104;
	add.s32 	%r73, %r73, 4;
$L__BB7_14:
	setp.eq.s32 	%p11, %r39, 0;
	@%p11 bra 	$L__BB7_18;
	mul.wide.s32 	%rd25, %r73, 8;
	add.s64 	%rd7, %rd1, %rd25;
	ld.global.f64 	%fd105, [%rd7];
	add.f64 	%fd198, %fd198, %fd105;
	setp.eq.s32 	%p12, %r39, 1;
	@%p12 bra 	$L__BB7_18;
	ld.global.f64 	%fd106, [%rd7+8];
	add.f64 	%fd198, %fd198, %fd106;
	setp.eq.s32 	%p13, %r39, 2;
	@%p13 bra 	$L__BB7_18;
	ld.global.f64 	%fd107, [%rd7+16];
	add.f64 	%fd198, %fd198, %fd107;
$L__BB7_18:
	mul.f64 	%fd108, %fd4, %fd198;
	st.local.f64 	[%rd3], %fd108;
	cvta.global.u64 	%rd27, %rd26;
	add.u64 	%rd28, %SP, 0;
	{ // callseq 6, 0
	.param .b64 param0;
	st.param.b64 	[param0], %rd27;
	.param .b64 param1;
	st.param.b64 	[param1], %rd28;
	.param .b32 retval0;
	call.uni (retval0), 
	vprintf, 
	(
	param0, 
	param1
	);
	ld.param.b32 	%r54, [retval0];
	} // callseq 6
	mul.wide.s32 	%rd29, %r25, 8;
	add.s64 	%rd30, %rd2, %rd29;
	st.global.f64 	[%rd30], %fd108;
$L__BB7_19:
	add.s32 	%r70, %r70, 1;
	setp.ne.s32 	%p14, %r70, %r43;
	@%p14 bra 	$L__BB7_3;
	bra.uni 	$L__BB7_37;
$L__BB7_20:
	setp.lt.s32 	%p15, %r43, 1;
	@%p15 bra 	$L__BB7_37;
	mov.u32 	%r4, %tid.x;
	div.rn.f64 	%fd5, %fd1, %fd2;
	div.rn.f64 	%fd6, %fd2, %fd1;
	add.s64 	%rd4, %rd1, 64;
	add.u64 	%rd31, %SP, 0;
	add.u64 	%rd5, %SPL, 0;
	mov.b32 	%r64, 0;
$L__BB7_22:
	shl.b32 	%r57, %r64, 7;
	add.s32 	%r6, %r57, %r4;
	add.s32 	%r58, %r6, %r2;
	cvt.rn.f64.u32 	%fd110, %r58;
	mul.f64 	%fd111, %fd5, %fd110;
	mov.f64 	%fd112, 0d3FE0000000000000;
	copysign.f64 	%fd113, %fd111, %fd112;
	add.rz.f64 	%fd114, %fd111, %fd113;
	cvt.rzi.f64.f64 	%fd115, %fd114;
	cvt.rzi.s32.f64 	%r67, %fd115;
	add.s32 	%r59, %r58, 1;
	cvt.rn.f64.u32 	%fd116, %r59;
	mul.f64 	%fd117, %fd5, %fd116;
	copysign.f64 	%fd118, %fd117, %fd112;
	add.rz.f64 	%fd119, %fd117, %fd118;
	cvt.rzi.f64.f64 	%fd120, %fd119;
	cvt.rzi.s32.f64 	%r8, %fd120;
	setp.ge.s32 	%p16, %r67, %r8;
	mov.f64 	%fd190, 0d0000000000000000;
	@%p16 bra 	$L__BB7_36;
	sub.s32 	%r9, %r8, %r67;
	and.b32  	%r10, %r9, 15;
	sub.s32 	%r60, %r67, %r8;
	setp.gt.u32 	%p17, %r60, -16;
	mov.f64 	%fd190, 0d0000000000000000;
	@%p17 bra 	$L__BB7_26;
	and.b32  	%r61, %r9, -16;
	neg.s32 	%r65, %r61;
	mov.f64 	%fd190, 0d0000000000000000;
$L__BB7_25:
	.pragma "nounroll";
	mul.wide.s32 	%rd32, %r67, 8;
	add.s64 	%rd33, %rd4, %rd32;
	ld.global.f64 	%fd124, [%rd33+-64];
	add.f64 	%fd125, %fd190, %fd124;
	ld.global.f64 	%fd126, [%rd33+-56];
	add.f64 	%fd127, %fd125, %fd126;
	ld.global.f64 	%fd128, [%rd33+-48];
	add.f64 	%fd129, %fd127, %fd128;
	ld.global.f64 	%fd130, [%rd33+-40];
	add.f64 	%fd131, %fd129, %fd130;
	ld.global.f64 	%fd132, [%rd33+-32];
	add.f64 	%fd133, %fd131, %fd132;
	ld.global.f64 	%fd134, [%rd33+-24];
	add.f64 	%fd135, %fd133, %fd134;
	ld.global.f64 	%fd136, [%rd33+-16];
	add.f64 	%fd137, %fd135, %fd136;
	ld.global.f64 	%fd138, [%rd33+-8];
	add.f64 	%fd139, %fd137, %fd138;
	ld.global.f64 	%fd140, [%rd33];
	add.f64 	%fd141, %fd139, %fd140;
	ld.global.f64 	%fd142, [%rd33+8];
	add.f64 	%fd143, %fd141, %fd142;
	ld.global.f64 	%fd144, [%rd33+16];
	add.f64 	%fd145, %fd143, %fd144;
	ld.global.f64 	%fd146, [%rd33+24];
	add.f64 	%fd147, %fd145, %fd146;
	ld.global.f64 	%fd148, [%rd33+32];
	add.f64 	%fd149, %fd147, %fd148;
	ld.global.f64 	%fd150, [%rd33+40];
	add.f64 	%fd151, %fd149, %fd150;
	ld.global.f64 	%fd152, [%rd33+48];
	add.f64 	%fd153, %fd151, %fd152;
	ld.global.f64 	%fd154, [%rd33+56];
	add.f64 	%fd190, %fd153, %fd154;
	add.s32 	%r67, %r67, 16;
	add.s32 	%r65, %r65, 16;
	setp.ne.s32 	%p18, %r65, 0;
	@%p18 bra 	$L__BB7_25;
$L__BB7_26:
	setp.eq.s32 	%p19, %r10, 0;
	@%p19 bra 	$L__BB7_36;
	and.b32  	%r17, %r9, 7;
	setp.lt.u32 	%p20, %r10, 8;
	@%p20 bra 	$L__BB7_29;
	mul.wide.s32 	%rd34, %r67, 8;
	add.s64 	%rd35, %rd1, %rd34;
	ld.global.f64 	%fd156, [%rd35];
	add.f64 	%fd157, %fd190, %fd156;
	ld.global.f64 	%fd158, [%rd35+8];
	add.f64 	%fd159, %fd157, %fd158;
	ld.global.f64 	%fd160, [%rd35+16];
	add.f64 	%fd161, %fd159, %fd160;
	ld.global.f64 	%fd162, [%rd35+24];
	add.f64 	%fd163, %fd161, %fd162;
	ld.global.f64 	%fd164, [%rd35+32];
	add.f64 	%fd165, %fd163, %fd164;
	ld.global.f64 	%fd166, [%rd35+40];
	add.f64 	%fd167, %fd165, %fd166;
	ld.global.f64 	%fd168, [%rd35+48];
	add.f64 	%fd169, %fd167, %fd168;
	ld.global.f64 	%fd170, [%rd35+56];
	add.f64 	%fd190, %fd169, %fd170;
	add.s32 	%r67, %r67, 8;
$L__BB7_29:
	setp.eq.s32 	%p21, %r17, 0;
	@%p21 bra 	$L__BB7_36;
	and.b32  	%r20, %r9, 3;
	setp.lt.u32 	%p22, %r17, 4;
	@%p22 bra 	$L__BB7_32;
	mul.wide.s32 	%rd36, %r67, 8;
	add.s64 	%rd37, %rd1, %rd36;
	ld.global.f64 	%fd172, [%rd37];
	add.f64 	%fd173, %fd190, %fd172;
	ld.global.f64 	%fd174, [%rd37+8];
	add.f64 	%fd175, %fd173, %fd174;
	ld.global.f64 	%fd176, [%rd37+16];
	add.f64 	%fd177, %fd175, %fd176;
	ld.global.f64 	%fd178, [%rd37+24];
	add.f64 	%fd190, %fd177, %fd178;
	add.s32 	%r67, %r67, 4;
$L__BB7_32:
	setp.eq.s32 	%p23, %r20, 0;
	@%p23 bra 	$L__BB7_36;
	mul.wide.s32 	%rd38, %r67, 8;
	add.s64 	%rd6, %rd1, %rd38;
	ld.global.f64 	%fd179, [%rd6];
	add.f64 	%fd190, %fd190, %fd179;
	setp.eq.s32 	%p24, %r20, 1;
	@%p24 bra 	$L__BB7_36;
	ld.global.f64 	%fd180, [%rd6+8];
	add.f64 	%fd190, %fd190, %fd180;
	setp.eq.s32 	%p25, %r20, 2;
	@%p25 bra 	$L__BB7_36;
	ld.global.f64 	%fd181, [%rd6+16];
	add.f64 	%fd190, %fd190, %fd181;
$L__BB7_36:
	mul.f64 	%fd182, %fd6, %fd190;
	st.local.f64 	[%rd5], %fd182;
	mov.u64 	%rd39, $str$1;
	cvta.global.u64 	%rd40, %rd39;
	{ // callseq 7, 0
	.param .b64 param0;
	st.param.b64 	[param0], %rd40;
	.param .b64 param1;
	st.param.b64 	[param1], %rd31;
	.param .b32 retval0;
	call.uni (retval0), 
	vprintf, 
	(
	param0, 
	param1
	);
	ld.param.b32 	%r62, [retval0];
	} // callseq 7
	mul.wide.s32 	%rd42, %r6, 8;
	add.s64 	%rd43, %rd2, %rd42;
	st.global.f64 	[%rd43], %fd182;
	add.s32 	%r64, %r64, 1;
	setp.eq.s32 	%p26, %r64, %r43;
	@%p26 bra 	$L__BB7_37;
	bra.uni 	$L__BB7_22;
$L__BB7_37:
	ret;

}
	// .globl	_ZN3cub18CUB_300001_SM_10006detail9transform16transform_kernelINS2_10policy_hubILb1EN4cuda3std3__45tupleIJN6thrust24THRUST_300001_SM_1000_NS6detail15normal_iteratorINSA_10device_ptrIdEEEEEEEE10policy1000Ei3SaxNSC_INSD_IcEEEEJPdEEEvT0_iT1_T2_DpNS2_10kernel_argIT3_EE
.visible .entry _ZN3cub18CUB_300001_SM_10006detail9transform16transform_kernelINS2_10policy_hubILb1EN4cuda3std3__45tupleIJN6thrust24THRUST_300001_SM_1000_NS6detail15normal_iteratorINSA_10device_ptrIdEEEEEEEE10policy1000Ei3SaxNSC_INSD_IcEEEEJPdEEEvT0_iT1_T2_DpNS2_10kernel_argIT3_EE(
	.param .u32 _ZN3cub18CUB_300001_SM_10006detail9transform16transform_kernelINS2_10policy_hubILb1EN4cuda3std3__45tupleIJN6thrust24THRUST_300001_SM_1000_NS6detail15normal_iteratorINSA_10device_ptrIdEEEEEEEE10policy1000Ei3SaxNSC_INSD_IcEEEEJPdEEEvT0_iT1_T2_DpNS2_10kernel_argIT3_EE_param_0,
	.param .u32 _ZN3cub18CUB_300001_SM_10006detail9transform16transform_kernelINS2_10policy_hubILb1EN4cuda3std3__45tupleIJN6thrust24THRUST_300001_SM_1000_NS6detail15normal_iteratorINSA_10device_ptrIdEEEEEEEE10policy1000Ei3SaxNSC_INSD_IcEEEEJPdEEEvT0_iT1_T2_DpNS2_10kernel_argIT3_EE_param_1,
	.param .align 1 .b8 _ZN3cub18CUB_300001_SM_10006detail9transform16transform_kernelINS2_10policy_hubILb1EN4cuda3std3__45tupleIJN6thrust24THRUST_300001_SM_1000_NS6detail15normal_iteratorINSA_10device_ptrIdEEEEEEEE10policy1000Ei3SaxNSC_INSD_IcEEEEJPdEEEvT0_iT1_T2_DpNS2_10kernel_argIT3_EE_param_2[1],
	.param .align 8 .b8 _ZN3cub18CUB_300001_SM_10006detail9transform16transform_kernelINS2_10policy_hubILb1EN4cuda3std3__45tupleIJN6thrust24THRUST_300001_SM_1000_NS6detail15normal_iteratorINSA_10device_ptrIdEEEEEEEE10policy1000Ei3SaxNSC_INSD_IcEEEEJPdEEEvT0_iT1_T2_DpNS2_10kernel_argIT3_EE_param_3[8],
	.param .align 8 .b8 _ZN3cub18CUB_300001_SM_10006detail9transform16transform_kernelINS2_10policy_hubILb1EN4cuda3std3__45tupleIJN6thrust24THRUST_300001_SM_1000_NS6detail15normal_iteratorINSA_10device_ptrIdEEEEEEEE10policy1000Ei3SaxNSC_INSD_IcEEEEJPdEEEvT0_iT1_T2_DpNS2_10kernel_argIT3_EE_param_4[16]
)
.maxntid 128
{
	.reg .pred 	%p<81>;
	.reg .b16 	%rs<45>;
	.reg .b32 	%r<84>;
	.reg .b64 	%rd<88>;
	.reg .b64 	%fd<45>;

	ld.param.u32 	%r49, [_ZN3cub18CUB_300001_SM_10006detail9transform16transform_kernelINS2_10policy_hubILb1EN4cuda3std3__45tupleIJN6thrust24THRUST_300001_SM_1000_NS6detail15normal_iteratorINSA_10device_ptrIdEEEEEEEE10policy1000Ei3SaxNSC_INSD_IcEEEEJPdEEEvT0_iT1_T2_DpNS2_10kernel_argIT3_EE_param_0];
	ld.param.u64 	%rd20, [_ZN3cub18CUB_300001_SM_10006detail9transform16transform_kernelINS2_10policy_hubILb1EN4cuda3std3__45tupleIJN6thrust24THRUST_300001_SM_1000_NS6detail15normal_iteratorINSA_10device_ptrIdEEEEEEEE10policy1000Ei3SaxNSC_INSD_IcEEEEJPdEEEvT0_iT1_T2_DpNS2_10kernel_argIT3_EE_param_4];
	ld.param.u64 	%rd21, [_ZN3cub18CUB_300001_SM_10006detail9transform16transform_kernelINS2_10policy_hubILb1EN4cuda3std3__45tupleIJN6thrust24THRUST_300001_SM_1000_NS6detail15normal_iteratorINSA_10device_ptrIdEEEEEEEE10policy1000Ei3SaxNSC_INSD_IcEEEEJPdEEEvT0_iT1_T2_DpNS2_10kernel_argIT3_EE_param_3];
	ld.param.u32 	%r48, [_ZN3cub18CUB_300001_SM_10006detail9transform16transform_kernelINS2_10policy_hubILb1EN4cuda3std3__45tupleIJN6thrust24THRUST_300001_SM_1000_NS6detail15normal_iteratorINSA_10device_ptrIdEEEEEEEE10policy1000Ei3SaxNSC_INSD_IcEEEEJPdEEEvT0_iT1_T2_DpNS2_10kernel_argIT3_EE_param_1];
	cvta.to.global.u64 	%rd1, %rd21;
	cvta.to.global.u64 	%rd2, %rd20;
	shl.b32 	%r1, %r48, 7;
	mov.u32 	%r50, %ctaid.x;
	mul.lo.s32 	%r51, %r1, %r50;
	sub.s32 	%r2, %r49, %r51;
	min.s32 	%r3, %r1, %r2;
	cvt.s64.s32 	%rd3, %r51;
	shl.b32 	%r4, %r3, 3;
	mov.u32 	%r5, %tid.x;
	shl.b32 	%r72, %r5, 7;
	setp.ge.s32 	%p1, %r72, %r4;
	@%p1 bra 	$L__BB8_3;
	mul.wide.u32 	%rd22, %r5, 128;
	add.s64 	%rd23, %rd2, %rd22;
	shl.b64 	%rd24, %rd3, 3;
	add.s64 	%rd85, %rd23, %rd24;
$L__BB8_2:
	.pragma "nounroll";
	// begin inline asm
	prefetch.global.L2 [%rd85];
	// end inline asm
	add.s32 	%r72, %r72, 16384;
	add.s64 	%rd85, %rd85, 16384;
	setp.lt.s32 	%p2, %r72, %r4;
	@%p2 bra 	$L__BB8_2;
$L__BB8_3:
	shl.b64 	%rd26, %rd3, 3;
	add.s64 	%rd7, %rd2, %rd26;
	add.s64 	%rd8, %rd1, %rd3;
	setp.gt.s32 	%p3, %r1, %r2;
	@%p3 bra 	$L__BB8_17;
	setp.lt.s32 	%p4, %r48, 1;
	@%p4 bra 	$L__BB8_58;
	and.b32  	%r9, %r48, 15;
	setp.lt.u32 	%p5, %r48, 16;
	mov.b32 	%r79, 0;
	@%p5 bra 	$L__BB8_8;
	and.b32  	%r79, %r48, 2147483632;
	neg.s32 	%r74, %r79;
	add.s64 	%rd28, %rd26, %rd2;
	add.s64 	%rd9, %rd28, 3072;
	add.s32 	%r73, %r5, 1152;
	add.s64 	%rd29, %rd3, %rd1;
	add.s64 	%rd10, %rd29, 384;
	cvt.u64.u32 	%rd30, %r5;
	mul.wide.u32 	%rd31, %r5, 8;
	add.s64 	%rd32, %rd28, %rd31;
	add.s64 	%rd87, %rd32, 4096;
	add.s64 	%rd33, %rd29, %rd30;
	add.s64 	%rd86, %rd33, 512;
$L__BB8_7:
	.pragma "nounroll";
	cvt.s64.s32 	%rd34, %r73;
	mul.wide.s32 	%rd35, %r73, 8;
	add.s64 	%rd36, %rd9, %rd35;
	add.s64 	%rd37, %rd10, %rd34;
	ld.global.f64 	%fd1, [%rd87+-4096];
	setp.lt.f64 	%p6, %fd1, 0d0000000000000000;
	selp.b16 	%rs1, 97, 98, %p6;
	st.global.u8 	[%rd86+-512], %rs1;
	ld.global.f64 	%fd2, [%rd87+-3072];
	setp.lt.f64 	%p7, %fd2, 0d0000000000000000;
	selp.b16 	%rs2, 97, 98, %p7;
	st.global.u8 	[%rd86+-384], %rs2;
	ld.global.f64 	%fd3, [%rd87+-2048];
	setp.lt.f64 	%p8, %fd3, 0d0000000000000000;
	selp.b16 	%rs3, 97, 98, %p8;
	st.global.u8 	[%rd86+-256], %rs3;
	ld.global.f64 	%fd4, [%rd87+-1024];
	setp.lt.f64 	%p9, %fd4, 0d0000000000000000;
	selp.b16 	%rs4, 97, 98, %p9;
	st.global.u8 	[%rd86+-128], %rs4;
	ld.global.f64 	%fd5, [%rd87];
	setp.lt.f64 	%p10, %fd5, 0d0000000000000000;
	selp.b16 	%rs5, 97, 98, %p10;
	st.global.u8 	[%rd86], %rs5;
	ld.global.f64 	%fd6, [%rd87+1024];
	setp.lt.f64 	%p11, %fd6, 0d0000000000000000;
	selp.b16 	%rs6, 97, 98, %p11;
	st.global.u8 	[%rd86+128], %rs6;
	ld.global.f64 	%fd7, [%rd87+2048];
	setp.lt.f64 	%p12, %fd7, 0d0000000000000000;
	selp.b16 	%rs7, 97, 98, %p12;
	st.global.u8 	[%rd86+256], %rs7;
	ld.global.f64 	%fd8, [%rd87+3072];
	setp.lt.f64 	%p13, %fd8, 0d0000000000000000;
	selp.b16 	%rs8, 97, 98, %p13;
	st.global.u8 	[%rd86+384], %rs8;
	ld.global.f64 	%fd9, [%rd87+4096];
	setp.lt.f64 	%p14, %fd9, 0d0000000000000000;
	selp.b16 	%rs9, 97, 98, %p14;
	st.global.u8 	[%rd86+512], %rs9;
	ld.global.f64 	%fd10, [%rd36+-3072];
	setp.lt.f64 	%p15, %fd10, 0d0000000000000000;
	selp.b16 	%rs10, 97, 98, %p15;
	st.global.u8 	[%rd37+-384], %rs10;
	ld.global.f64 	%fd11, [%rd36+-2048];
	setp.lt.f64 	%p16, %fd11, 0d0000000000000000;
	selp.b16 	%rs11, 97, 98, %p16;
	st.global.u8 	[%rd37+-256], %rs11;
	ld.global.f64 	%fd12, [%rd36+-1024];
	setp.lt.f64 	%p17, %fd12, 0d0000000000000000;
	selp.b16 	%rs12, 97, 98, %p17;
	st.global.u8 	[%rd37+-128], %rs12;
	ld.global.f64 	%fd13, [%rd36];
	setp.lt.f64 	%p18, %fd13, 0d0000000000000000;
	selp.b16 	%rs13, 97, 98, %p18;
	st.global.u8 	[%rd37], %rs13;
	ld.global.f64 	%fd14, [%rd36+1024];
	setp.lt.f64 	%p19, %fd14, 0d0000000000000000;
	selp.b16 	%rs14, 97, 98, %p19;
	st.global.u8 	[%rd37+128], %rs14;
	ld.global.f64 	%fd15, [%rd36+2048];
	setp.lt.f64 	%p20, %fd15, 0d0000000000000000;
	selp.b16 	%rs15, 97, 98, %p20;
	st.global.u8 	[%rd37+256], %rs15;
	ld.global.f64 	%fd16, [%rd36+3072];
	setp.lt.f64 	%p21, %fd16, 0d0000000000000000;
	selp.b16 	%rs16, 97, 98, %p21;
	st.global.u8 	[%rd37+384], %rs16;
	add.s32 	%r74, %r74, 16;
	add.s32 	%r73, %r73, 2048;
	add.s64 	%rd87, %rd87, 16384;
	add.s64 	%rd86, %rd86, 2048;
	setp.eq.s32 	%p22, %r74, 0;
	@%p22 bra 	$L__BB8_8;
	bra.uni 	$L__BB8_7;
$L__BB8_8:
	setp.eq.s32 	%p23, %r9, 0;
	@%p23 bra 	$L__BB8_58;
	and.b32  	%r36, %r48, 7;
	setp.lt.u32 	%p24, %r9, 8;
	@%p24 bra 	$L__BB8_11;
	shl.b32 	%r53, %r79, 7;
	add.s32 	%r54, %r53, %r5;
	cvt.s64.s32 	%rd38, %r54;
	mul.wide.s32 	%rd39, %r54, 8;
	add.s64 	%rd40, %rd7, %rd39;
	ld.global.f64 	%fd17, [%rd40];
	setp.lt.f64 	%p25, %fd17, 0d0000000000000000;
	selp.b16 	%rs17, 97, 98, %p25;
	add.s64 	%rd41, %rd8, %rd38;
	st.global.u8 	[%rd41], %rs17;
	ld.global.f64 	%fd18, [%rd40+1024];
	setp.lt.f64 	%p26, %fd18, 0d0000000000000000;
	selp.b16 	%rs18, 97, 98, %p26;
	st.global.u8 	[%rd41+128], %rs18;
	ld.global.f64 	%fd19, [%rd40+2048];
	setp.lt.f64 	%p27, %fd19, 0d0000000000000000;
	selp.b16 	%rs19, 97, 98, %p27;
	st.global.u8 	[%rd41+256], %rs19;
	ld.global.f64 	%fd20, [%rd40+3072];
	setp.lt.f64 	%p28, %fd20, 0d0000000000000000;
	selp.b16 	%rs20, 97, 98, %p28;
	st.global.u8 	[%rd41+384], %rs20;
	ld.global.f64 	%fd21, [%rd40+4096];
	setp.lt.f64 	%p29, %fd21, 0d0000000000000000;
	selp.b16 	%rs21, 97, 98, %p29;
	st.global.u8 	[%rd41+512], %rs21;
	ld.global.f64 	%fd22, [%rd40+5120];
	setp.lt.f64 	%p30, %fd22, 0d0000000000000000;
	selp.b16 	%rs22, 97, 98, %p30;
	st.global.u8 	[%rd41+640], %rs22;
	ld.global.f64 	%fd23, [%rd40+6144];
	setp.lt.f64 	%p31, %fd23, 0d0000000000000000;
	selp.b16 	%rs23, 97, 98, %p31;
	st.global.u8 	[%rd41+768], %rs23;
	ld.global.f64 	%fd24, [%rd40+7168];
	setp.lt.f64 	%p32, %fd24, 0d0000000000000000;
	selp.b16 	%rs24, 97, 98, %p32;
	st.global.u8 	[%rd41+896], %rs24;
	add.s32 	%r79, %r79, 8;
$L__BB8_11:
	setp.eq.s32 	%p33, %r36, 0;
	@%p33 bra 	$L__BB8_58;
	and.b32  	%r39, %r48, 3;
	setp.lt.u32 	%p34, %r36, 4;
	@%p34 bra 	$L__BB8_14;
	shl.b32 	%r55, %r79, 7;
	add.s32 	%r56, %r55, %r5;
	cvt.s64.s32 	%rd42, %r56;
	mul.wide.s32 	%rd43, %r56, 8;
	add.s64 	%rd44, %rd7, %rd43;
	ld.global.f64 	%fd25, [%rd44];
	setp.lt.f64 	%p35, %fd25, 0d0000000000000000;
	selp.b16 	%rs25, 97, 98, %p35;
	add.s64 	%rd45, %rd8, %rd42;
	st.global.u8 	[%rd45], %rs25;
	ld.global.f64 	%fd26, [%rd44+1024];
	setp.lt.f64 	%p36, %fd26, 0d0000000000000000;
	selp.b16 	%rs26, 97, 98, %p36;
	st.global.u8 	[%rd45+128], %rs26;
	ld.global.f64 	%fd27, [%rd44+2048];
	setp.lt.f64 	%p37, %fd27, 0d0000000000000000;
	selp.b16 	%rs27, 97, 98, %p37;
	st.global.u8 	[%rd45+256], %rs27;
	ld.global.f64 	%fd28, [%rd44+3072];
	setp.lt.f64 	%p38, %fd28, 0d0000000000000000;
	selp.b16 	%rs28, 97, 98, %p38;
	st.global.u8 	[%rd45+384], %rs28;
	add.s32 	%r79, %r79, 4;
$L__BB8_14:
	setp.eq.s32 	%p39, %r39, 0;
	@%p39 bra 	$L__BB8_58;
	shl.b32 	%r57, %r79, 7;
	add.s32 	%r83, %r5, %r57;
	neg.s32 	%r82, %r39;
$L__BB8_16:
	.pragma "nounroll";
	cvt.s64.s32 	%rd47, %r83;
	add.s64 	%rd48, %rd8, %rd47;
	mul.wide.s32 	%rd49, %r83, 8;
	add.s64 	%rd50, %rd7, %rd49;
	ld.global.f64 	%fd29, [%rd50];
	setp.lt.f64 	%p40, %fd29, 0d0000000000000000;
	selp.b16 	%rs29, 97, 98, %p40;
	st.global.u8 	[%rd48], %rs29;
	add.s32 	%r83, %r83, 128;
	add.s32 	%r82, %r82, 1;
	setp.ne.s32 	%p41, %r82, 0;
	@%p41 bra 	$L__BB8_16;
	bra.uni 	$L__BB8_58;
$L__BB8_17:
	setp.lt.s32 	%p42, %r48, 1;
	@%p42 bra 	$L__BB8_58;
	and.b32  	%r13, %r48, 7;
	setp.lt.u32 	%p43, %r48, 8;
	mov.b32 	%r76, 0;
	@%p43 bra 	$L__BB8_37;
	and.b32  	%r76, %r48, 2147483640;
	mov.b32 	%r75, 0;
$L__BB8_20:
	.pragma "nounroll";
	shl.b32 	%r60, %r75, 7;
	add.s32 	%r20, %r60, %r5;
	setp.ge.s32 	%p44, %r20, %r3;
	@%p44 bra 	$L__BB8_22;
	cvt.u64.u32 	%rd51, %r20;
	mul.wide.u32 	%rd52, %r20, 8;
	add.s64 	%rd53, %rd7, %rd52;
	ld.global.f64 	%fd30, [%rd53];
	setp.lt.f64 	%p45, %fd30, 0d0000000000000000;
	selp.b16 	%rs30, 97, 98, %p45;
	add.s64 	%rd54, %rd8, %rd51;
	st.global.u8 	[%rd54], %rs30;
$L__BB8_22:
	add.s32 	%r61, %r20, 128;
	setp.ge.s32 	%p46, %r61, %r3;
	cvt.s64.s32 	%rd55, %r61;
	mul.wide.s32 	%rd56, %r61, 8;
	add.s64 	%rd17, %rd7, %rd56;
	add.s64 	%rd18, %rd8, %rd55;
	@%p46 bra 	$L__BB8_24;
	ld.global.f64 	%fd31, [%rd17];
	setp.lt.f64 	%p47, %fd31, 0d0000000000000000;
	selp.b16 	%rs31, 97, 98, %p47;
	st.global.u8 	[%rd18], %rs31;
$L__BB8_24:
	add.s32 	%r62, %r20, 256;
	setp.ge.s32 	%p48, %r62, %r3;
	@%p48 bra 	$L__BB8_26;
	ld.global.f64 	%fd32, [%rd17+1024];
	setp.lt.f64 	%p49, %fd32, 0d0000000000000000;
	selp.b16 	%rs32, 97, 98, %p49;
	st.global.u8 	[%rd18+128], %rs32;
$L__BB8_26:
	add.s32 	%r63, %r20, 384;
	setp.ge.s32 	%p50, %r63, %r3;
	@%p50 bra 	$L__BB8_28;
	ld.global.f64 	%fd33, [%rd17+2048];
	setp.lt.f64 	%p51, %fd33, 0d0000000000000000;
	selp.b16 	%rs33, 97, 98, %p51;
	st.global.u8 	[%rd18+256], %rs33;
$L__BB8_28:
	add.s32 	%r64, %r20, 512;
	setp.ge.s32 	%p52, %r64, %r3;
	@%p52 bra 	$L__BB8_30;
	ld.global.f64 	%fd34, [%rd17+3072];
	setp.lt.f64 	%p53, %fd34, 0d0000000000000000;
	selp.b16 	%rs34, 97, 98, %p53;
	st.global.u8 	[%rd18+384], %rs34;
$L__BB8_30:
	add.s32 	%r65, %r20, 640;
	setp.ge.s32 	%p54, %r65, %r3;
	@%p54 bra 	$L__BB8_32;
	ld.global.f64 	%fd35, [%rd17+4096];
	setp.lt.f64 	%p55, %fd35, 0d0000000000000000;
	selp.b16 	%rs35, 97, 98, %p55;
	st.global.u8 	[%rd18+512], %rs35;
$L__BB8_32:
	add.s32 	%r66, %r20, 768;
	setp.ge.s32 	%p56, %r66, %r3;
	@%p56 bra 	$L__BB8_34;
	ld.global.f64 	%fd36, [%rd17+5120];
	setp.lt.f64 	%p57, %fd36, 0d0000000000000000;
	selp.b16 	%rs36, 97, 98, %p57;
	st.global.u8 	[%rd18+640], %rs36;
$L__BB8_34:
	add.s32 	%r67, %r20, 896;
	setp.ge.s32 	%p58, %r67, %r3;
	@%p58 bra 	$L__BB8_36;
	ld.global.f64 	%fd37, [%rd17+6144];
	setp.lt.f64 	%p59, %fd37, 0d0000000000000000;
	selp.b16 	%rs37, 97, 98, %p59;
	st.global.u8 	[%rd18+768], %rs37;
$L__BB8_36:
	add.s32 	%r75, %r75, 8;
	setp.ne.s32 	%p60, %r75, %r76;
	@%p60 bra 	$L__BB8_20;
$L__BB8_37:
	setp.eq.s32 	%p61, %r13, 0;
	@%p61 bra 	$L__BB8_58;
	and.b32  	%r23, %r48, 3;
	setp.lt.u32 	%p62, %r13, 4;
	@%p62 bra 	$L__BB8_48;
	shl.b32 	%r68, %r76, 7;
	add.s32 	%r24, %r68, %r5;
	setp.ge.s32 	%p63, %r24, %r3;
	@%p63 bra 	$L__BB8_41;
	cvt.s64.s32 	%rd57, %r24;
	mul.wide.s32 	%rd58, %r24, 8;
	add.s64 	%rd59, %rd7, %rd58;
	ld.global.f64 	%fd38, [%rd59];
	setp.lt.f64 	%p64, %fd38, 0d0000000000000000;
	selp.b16 	%rs38, 97, 98, %p64;
	add.s64 	%rd60, %rd8, %rd57;
	st.global.u8 	[%rd60], %rs38;
$L__BB8_41:
	add.s32 	%r25, %r24, 128;
	setp.ge.s32 	%p65, %r25, %r3;
	@%p65 bra 	$L__BB8_43;
	cvt.s64.s32 	%rd61, %r25;
	mul.wide.s32 	%rd62, %r25, 8;
	add.s64 	%rd63, %rd7, %rd62;
	ld.global.f64 	%fd39, [%rd63];
	setp.lt.f64 	%p66, %fd39, 0d0000000000000000;
	selp.b16 	%rs39, 97, 98, %p66;
	add.s64 	%rd64, %rd8, %rd61;
	st.global.u8 	[%rd64], %rs39;
$L__BB8_43:
	add.s32 	%r26, %r24, 256;
	setp.ge.s32 	%p67, %r26, %r3;
	@%p67 bra 	$L__BB8_45;
	cvt.s64.s32 	%rd65, %r26;
	mul.wide.s32 	%rd66, %r26, 8;
	add.s64 	%rd67, %rd7, %rd66;
	ld.global.f64 	%fd40, [%rd67];
	setp.lt.f64 	%p68, %fd40, 0d0000000000000000;
	selp.b16 	%rs40, 97, 98, %p68;
	add.s64 	%rd68, %rd8, %rd65;
	st.global.u8 	[%rd68], %rs40;
$L__BB8_45:
	add.s32 	%r27, %r24, 384;
	setp.ge.s32 	%p69, %r27, %r3;
	@%p69 bra 	$L__BB8_47;
	cvt.s64.s32 	%rd69, %r27;
	mul.wide.s32 	%rd70, %r27, 8;
	add.s64 	%rd71, %rd7, %rd70;
	ld.global.f64 	%fd41, [%rd71];
	setp.lt.f64 	%p70, %fd41, 0d0000000000000000;
	selp.b16 	%rs41, 97, 98, %p70;
	add.s64 	%rd72, %rd8, %rd69;
	st.global.u8 	[%rd72], %rs41;
$L__BB8_47:
	add.s32 	%r76, %r76, 4;
$L__BB8_48:
	setp.eq.s32 	%p71, %r23, 0;
	@%p71 bra 	$L__BB8_58;
	setp.eq.s32 	%p72, %r23, 1;
	@%p72 bra 	$L__BB8_55;
	shl.b32 	%r69, %r76, 7;
	add.s32 	%r30, %r69, %r5;
	setp.ge.s32 	%p73, %r30, %r3;
	@%p73 bra 	$L__BB8_52;
	cvt.s64.s32 	%rd73, %r30;
	mul.wide.s32 	%rd74, %r30, 8;
	add.s64 	%rd75, %rd7, %rd74;
	ld.global.f64 	%fd42, [%rd75];
	setp.lt.f64 	%p74, %fd42, 0d0000000000000000;
	selp.b16 	%rs42, 97, 98, %p74;
	add.s64 	%rd76, %rd8, %rd73;
	st.global.u8 	[%rd76], %rs42;
$L__BB8_52:
	add.s32 	%r31, %r30, 128;
	setp.ge.s32 	%p75, %r31, %r3;
	@%p75 bra 	$L__BB8_54;
	cvt.s64.s32 	%rd77, %r31;
	mul.wide.s32 	%rd78, %r31, 8;
	add.s64 	%rd79, %rd7, %rd78;
	ld.global.f64 	%fd43, [%rd79];
	setp.lt.f64 	%p76, %fd43, 0d0000000000000000;
	selp.b16 	%rs43, 97, 98, %p76;
	add.s64 	%rd80, %rd8, %rd77;
	st.global.u8 	[%rd80], %rs43;
$L__BB8_54:
	add.s32 	%r76, %r76, 2;
$L__BB8_55:
	and.b32  	%r70, %r48, 1;
	setp.eq.b32 	%p77, %r70, 1;
	not.pred 	%p78, %p77;
	@%p78 bra 	$L__BB8_58;
	shl.b32 	%r71, %r76, 7;
	add.s32 	%r34, %r71, %r5;
	setp.ge.s32 	%p79, %r34, %r3;
	@%p79 bra 	$L__BB8_58;
	cvt.s64.s32 	%rd81, %r34;
	mul.wide.s32 	%rd82, %r34, 8;
	add.s64 	%rd83, %rd7, %rd82;
	ld.global.f64 	%fd44, [%rd83];
	setp.lt.f64 	%p80, %fd44, 0d0000000000000000;
	selp.b16 	%rs44, 97, 98, %p80;
	add.s64 	%rd84, %rd8, %rd81;
	st.global.u8 	[%rd84], %rs44;
$L__BB8_58:
	ret;

}
	// .globl	_ZN3cub18CUB_300001_SM_10006detail9transform16transform_kernelINS2_10policy_hubILb1EN4cuda3std3__45tupleIJN6thrust24THRUST_300001_SM_1000_NS6detail15normal_iteratorINSA_10device_ptrIdEEEEEEEE10policy1000El3SaxNSC_INSD_IcEEEEJPdEEEvT0_iT1_T2_DpNS2_10kernel_argIT3_EE
.visible .entry _ZN3cub18CUB_300001_SM_10006detail9transform16transform_kernelINS2_10policy_hubILb1EN4cuda3std3__45tupleIJN6thrust24THRUST_300001_SM_1000_NS6detail15normal_iteratorINSA_10device_ptrIdEEEEEEEE10policy1000El3SaxNSC_INSD_IcEEEEJPdEEEvT0_iT1_T2_DpNS2_10kernel_argIT3_EE(
	.param .u64 _ZN3cub18CUB_300001_SM_10006detail9transform16transform_kernelINS2_10policy_hubILb1EN4cuda3std3__45tupleIJN6thrust24THRUST_300001_SM_1000_NS6detail15normal_iteratorINSA_10device_ptrIdEEEEEEEE10policy1000El3SaxNSC_INSD_IcEEEEJPdEEEvT0_iT1_T2_DpNS2_10kernel_argIT3_EE_param_0,
	.param .u32 _ZN3cub18CUB_300001_SM_10006detail9transform16transform_kernelINS2_10policy_hubILb1EN4cuda3std3__45tupleIJN6thrust24THRUST_300001_SM_1000_NS6detail15normal_iteratorINSA_10device_ptrIdEEEEEEEE10policy1000El3SaxNSC_INSD_IcEEEEJPdEEEvT0_iT1_T2_DpNS2_10kernel_argIT3_EE_param_1,
	.param .align 1 .b8 _ZN3cub18CUB_300001_SM_10006detail9transform16transform_kernelINS2_10policy_hubILb1EN4cuda3std3__45tupleIJN6thrust24THRUST_300001_SM_1000_NS6detail15normal_iteratorINSA_10device_ptrIdEEEEEEEE10policy1000El3SaxNSC_INSD_IcEEEEJPdEEEvT0_iT1_T2_DpNS2_10kernel_argIT3_EE_param_2[1],
	.param .align 8 .b8 _ZN3cub18CUB_300001_SM_10006detail9transform16transform_kernelINS2_10policy_hubILb1EN4cuda3std3__45tupleIJN6thrust24THRUST_300001_SM_1000_NS6detail15normal_iteratorINSA_10device_ptrIdEEEEEEEE10policy1000El3SaxNSC_INSD_IcEEEEJPdEEEvT0_iT1_T2_DpNS2_10kernel_argIT3_EE_param_3[8],
	.param .align 8 .b8 _ZN3cub18CUB_300001_SM_10006detail9transform16transform_kernelINS2_10policy_hubILb1EN4cuda3std3__45tupleIJN6thrust24THRUST_300001_SM_1000_NS6detail15normal_iteratorINSA_10device_ptrIdEEEEEEEE10policy1000El3SaxNSC_INSD_IcEEEEJPdEEEvT0_iT1_T2_DpNS2_10kernel_argIT3_EE_param_4[16]
)
.maxntid 128
{
	.reg .pred 	%p<81>;
	.reg .b16 	%rs<45>;
	.reg .b32 	%r<81>;
	.reg .b64 	%rd<93>;
	.reg .b64 	%fd<45>;

	ld.param.u64 	%rd20, [_ZN3cub18CUB_300001_SM_10006detail9transform16transform_kernelINS2_10policy_hubILb1EN4cuda3std3__45tupleIJN6thrust24THRUST_300001_SM_1000_NS6detail15normal_iteratorINSA_10device_ptrIdEEEEEEEE10policy1000El3SaxNSC_INSD_IcEEEEJPdEEEvT0_iT1_T2_DpNS2_10kernel_argIT3_EE_param_0];
	ld.param.u64 	%rd21, [_ZN3cub18CUB_300001_SM_10006detail9transform16transform_kernelINS2_10policy_hubILb1EN4cuda3std3__45tupleIJN6thrust24THRUST_300001_SM_1000_NS6detail15normal_iteratorINSA_10device_ptrIdEEEEEEEE10policy1000El3SaxNSC_INSD_IcEEEEJPdEEEvT0_iT1_T2_DpNS2_10kernel_argIT3_EE_param_4];
	ld.param.u64 	%rd22, [_ZN3cub18CUB_300001_SM_10006detail9transform16transform_kernelINS2_10policy_hubILb1EN4cuda3std3__45tupleIJN6thrust24THRUST_300001_SM_1000_NS6detail15normal_iteratorINSA_10device_ptrIdEEEEEEEE10policy1000El3SaxNSC_INSD_IcEEEEJPdEEEvT0_iT1_T2_DpNS2_10kernel_argIT3_EE_param_3];
	ld.param.u32 	%r47, [_ZN3cub18CUB_300001_SM_10006detail9transform16transform_kernelINS2_10policy_hubILb1EN4cuda3std3__45tupleIJN6thrust24THRUST_300001_SM_1000_NS6detail15normal_iteratorINSA_10device_ptrIdEEEEEEEE10policy1000El3SaxNSC_INSD_IcEEEEJPdEEEvT0_iT1_T2_DpNS2_10kernel_argIT3_EE_param_1];
	cvta.to.global.u64 	%rd1, %rd22;
	cvta.to.global.u64 	%rd2, %rd21;
	shl.b32 	%r1, %r47, 7;
	mov.u32 	%r48, %ctaid.x;
	cvt.u64.u32 	%rd23, %r48;
	cvt.s64.s32 	%rd24, %r1;
	mul.lo.s64 	%rd3, %rd24, %rd23;
	sub.s64 	%rd25, %rd20, %rd3;
	min.s64 	%rd26, %rd25, %rd24;
	cvt.u32.u64 	%r2, %rd26;
	shl.b32 	%r3, %r2, 3;
	mov.u32 	%r4, %tid.x;
	shl.b32 	%r69, %r4, 7;
	setp.ge.s32 	%p1, %r69, %r3;
	@%p1 bra 	$L__BB9_3;
	shl.b64 	%rd27, %rd3, 3;
	add.s64 	%rd28, %rd2, %rd27;
	mul.wide.u32 	%rd29, %r4, 128;
	add.s64 	%rd90, %rd28, %rd29;
$L__BB9_2:
	.pragma "nounroll";
	// begin inline asm
	prefetch.global.L2 [%rd90];
	// end inline asm
	add.s32 	%r69, %r69, 16384;
	add.s64 	%rd90, %rd90, 16384;
	setp.lt.s32 	%p2, %r69, %r3;
	@%p2 bra 	$L__BB9_2;
$L__BB9_3:
	shl.b64 	%rd31, %rd3, 3;
	add.s64 	%rd7, %rd2, %rd31;
	add.s64 	%rd8, %rd1, %rd3;
	setp.eq.s32 	%p3, %r1, %r2;
	@%p3 bra 	$L__BB9_45;
	setp.lt.s32 	%p4, %r47, 1;
	@%p4 bra 	$L__BB9_58;
	and.b32  	%r8, %r47, 7;
	setp.lt.u32 	%p5, %r47, 8;
	mov.b32 	%r78, 0;
	@%p5 bra 	$L__BB9_24;
	and.b32  	%r78, %r47, 2147483640;
	mov.b32 	%r72, 0;
$L__BB9_7:
	.pragma "nounroll";
	shl.b32 	%r51, %r72, 7;
	add.s32 	%r19, %r51, %r4;
	setp.ge.s32 	%p6, %r19, %r2;
	@%p6 bra 	$L__BB9_9;
	cvt.u64.u32 	%rd32, %r19;
	mul.wide.u32 	%rd33, %r19, 8;
	add.s64 	%rd34, %rd7, %rd33;
	ld.global.f64 	%fd1, [%rd34];
	setp.lt.f64 	%p7, %fd1, 0d0000000000000000;
	selp.b16 	%rs1, 97, 98, %p7;
	add.s64 	%rd35, %rd8, %rd32;
	st.global.u8 	[%rd35], %rs1;
$L__BB9_9:
	add.s32 	%r52, %r19, 128;
	setp.ge.s32 	%p8, %r52, %r2;
	cvt.s64.s32 	%rd36, %r52;
	mul.wide.s32 	%rd37, %r52, 8;
	add.s64 	%rd17, %rd7, %rd37;
	add.s64 	%rd18, %rd8, %rd36;
	@%p8 bra 	$L__BB9_11;
	ld.global.f64 	%fd2, [%rd17];
	setp.lt.f64 	%p9, %fd2, 0d0000000000000000;
	selp.b16 	%rs2, 97, 98, %p9;
	st.global.u8 	[%rd18], %rs2;
$L__BB9_11:
	add.s32 	%r53, %r19, 256;
	setp.ge.s32 	%p10, %r53, %r2;
	@%p10 bra 	$L__BB9_13;
	ld.global.f64 	%fd3, [%rd17+1024];
	setp.lt.f64 	%p11, %fd3, 0d0000000000000000;
	selp.b16 	%rs3, 97, 98, %p11;
	st.global.u8 	[%rd18+128], %rs3;
$L__BB9_13:
	add.s32 	%r54, %r19, 384;
	setp.ge.s32 	%p12, %r54, %r2;
	@%p12 bra 	$L__BB9_15;
	ld.global.f64 	%fd4, [%rd17+2048];
	setp.lt.f64 	%p13, %fd4, 0d0000000000000000;
	selp.b16 	%rs4, 97, 98, %p13;
	st.global.u8 	[%rd18+256], %rs4;
$L__BB9_15:
	add.s32 	%r55, %r19, 512;
	setp.ge.s32 	%p14, %r55, %r2;
	@%p14 bra 	$L__BB9_17;
	ld.global.f64 	%fd5, [%rd17+3072];
	setp.lt.f64 	%p15, %fd5, 0d0000000000000000;
	selp.b16 	%rs5, 97, 98, %p15;
	st.global.u8 	[%rd18+384], %rs5;
$L__BB9_17:
	add.s32 	%r56, %r19, 640;
	setp.ge.s32 	%p16, %r56, %r2;
	@%p16 bra 	$L__BB9_19;
	ld.global.f64 	%fd6, [%rd17+4096];
	setp.lt.f64 	%p17, %fd6, 0d0000000000000000;
	selp.b16 	%rs6, 97, 98, %p17;
	st.global.u8 	[%rd18+512], %rs6;
$L__BB9_19:
	add.s32 	%r57, %r19, 768;
	setp.ge.s32 	%p18, %r57, %r2;
	@%p18 bra 	$L__BB9_21;
	ld.global.f64 	%fd7, [%rd17+5120];
	setp.lt.f64 	%p19, %fd7, 0d0000000000000000;
	selp.b16 	%rs7, 97, 98, %p19;
	st.global.u8 	[%rd18+640], %rs7;
$L__BB9_21:
	add.s32 	%r58, %r19, 896;
	setp.ge.s32 	%p20, %r58, %r2;
	@%p20 bra 	$L__BB9_23;
	ld.global.f64 	%fd8, [%rd17+6144];
	setp.lt.f64 	%p21, %fd8, 0d0000000000000000;
	selp.b16 	%rs8, 97, 98, %p21;
	st.global.u8 	[%rd18+768], %rs8;
$L__BB9_23:
	add.s32 	%r72, %r72, 8;
	setp.eq.s32 	%p22, %r72, %r78;
	@%p22 bra 	$L__BB9_24;
	bra.uni 	$L__BB9_7;
$L__BB9_24:
	setp.eq.s32 	%p23, %r8, 0;
	@%p23 bra 	$L__BB9_58;
	and.b32  	%r35, %r47, 3;
	setp.lt.u32 	%p24, %r8, 4;
	@%p24 bra 	$L__BB9_35;
	shl.b32 	%r59, %r78, 7;
	add.s32 	%r36, %r59, %r4;
	setp.ge.s32 	%p25, %r36, %r2;
	@%p25 bra 	$L__BB9_28;
	cvt.s64.s32 	%rd38, %r36;
	mul.wide.s32 	%rd39, %r36, 8;
	add.s64 	%rd40, %rd7, %rd39;
	ld.global.f64 	%fd9, [%rd40];
	setp.lt.f64 	%p26, %fd9, 0d0000000000000000;
	selp.b16 	%rs9, 97, 98, %p26;
	add.s64 	%rd41, %rd8, %rd38;
	st.global.u8 	[%rd41], %rs9;
$L__BB9_28:
	add.s32 	%r37, %r36, 128;
	setp.ge.s32 	%p27, %r37, %r2;
	@%p27 bra 	$L__BB9_30;
	cvt.s64.s32 	%rd42, %r37;
	mul.wide.s32 	%rd43, %r37, 8;
	add.s64 	%rd44, %rd7, %rd43;
	ld.global.f64 	%fd10, [%rd44];
	setp.lt.f64 	%p28, %fd10, 0d0000000000000000;
	selp.b16 	%rs10, 97, 98, %p28;
	add.s64 	%rd45, %rd8, %rd42;
	st.global.u8 	[%rd45], %rs10;
$L__BB9_30:
	add.s32 	%r38, %r36, 256;
	setp.ge.s32 	%p29, %r38, %r2;
	@%p29 bra 	$L__BB9_32;
	cvt.s64.s32 	%rd46, %r38;
	mul.wide.s32 	%rd47, %r38, 8;
	add.s64 	%rd48, %rd7, %rd47;
	ld.global.f64 	%fd11, [%rd48];
	setp.lt.f64 	%p30, %fd11, 0d0000000000000000;
	selp.b16 	%rs11, 97, 98, %p30;
	add.s64 	%rd49, %rd8, %rd46;
	st.global.u8 	[%rd49], %rs11;
$L__BB9_32:
	add.s32 	%r39, %r36, 384;
	setp.ge.s32 	%p31, %r39, %r2;
	@%p31 bra 	$L__BB9_34;
	cvt.s64.s32 	%rd50, %r39;
	mul.wide.s32 	%rd51, %r39, 8;
	add.s64 	%rd52, %rd7, %rd51;
	ld.global.f64 	%fd12, [%rd52];
	setp.lt.f64 	%p32, %fd12, 0d0000000000000000;
	selp.b16 	%rs12, 97, 98, %p32;
	add.s64 	%rd53, %rd8, %rd50;
	st.global.u8 	[%rd53], %rs12;
$L__BB9_34:
	add.s32 	%r78, %r78, 4;
$L__BB9_35:
	setp.eq.s32 	%p33, %r35, 0;
	@%p33 bra 	$L__BB9_58;
	setp.eq.s32 	%p34, %r35, 1;
	@%p34 bra 	$L__BB9_42;
	shl.b32 	%r60, %r78, 7;
	add.s32 	%r42, %r60, %r4;
	setp.ge.s32 	%p35, %r42, %r2;
	@%p35 bra 	$L__BB9_39;
	cvt.s64.s32 	%rd54, %r42;
	mul.wide.s32 	%rd55, %r42, 8;
	add.s64 	%rd56, %rd7, %rd55;
	ld.global.f64 	%fd13, [%rd56];
	setp.lt.f64 	%p36, %fd13, 0d0000000000000000;
	selp.b16 	%rs13, 97, 98, %p36;
	add.s64 	%rd57, %rd8, %rd54;
	st.global.u8 	[%rd57], %rs13;
$L__BB9_39:
	add.s32 	%r43, %r42, 128;
	setp.ge.s32 	%p37, %r43, %r2;
	@%p37 bra 	$L__BB9_41;
	cvt.s64.s32 	%rd58, %r43;
	mul.wide.s32 	%rd59, %r43, 8;
	add.s64 	%rd60, %rd7, %rd59;
	ld.global.f64 	%fd14, [%rd60];
	setp.lt.f64 	%p38, %fd14, 0d0000000000000000;
	selp.b16 	%rs14, 97, 98, %p38;
	add.s64 	%rd61, %rd8, %rd58;
	st.global.u8 	[%rd61], %rs14;
$L__BB9_41:
	add.s32 	%r78, %r78, 2;
$L__BB9_42:
	and.b32  	%r61, %r47, 1;
	setp.eq.b32 	%p39, %r61, 1;
	not.pred 	%p40, %p39;
	@%p40 bra 	$L__BB9_58;
	shl.b32 	%r62, %r78, 7;
	add.s32 	%r46, %r62, %r4;
	setp.ge.s32 	%p41, %r46, %r2;
	@%p41 bra 	$L__BB9_58;
	cvt.s64.s32 	%rd62, %r46;
	mul.wide.s32 	%rd63, %r46, 8;
	add.s64 	%rd64, %rd7, %rd63;
	ld.global.f64 	%fd15, [%rd64];
	setp.lt.f64 	%p42, %fd15, 0d0000000000000000;
	selp.b16 	%rs15, 97, 98, %p42;
	add.s64 	%rd65, %rd8, %rd62;
	st.global.u8 	[%rd65], %rs15;
	bra.uni 	$L__BB9_58;
$L__BB9_45:
	setp.lt.s32 	%p43, %r47, 1;
	@%p43 bra 	$L__BB9_58;
	and.b32  	%r10, %r47, 15;
	setp.lt.u32 	%p44, %r47, 16;
	mov.b32 	%r74, 0;
	@%p44 bra 	$L__BB9_49;
	and.b32  	%r74, %r47, 2147483632;
	neg.s32 	%r71, %r74;
	add.s64 	%rd67, %rd31, %rd2;
	add.s64 	%rd9, %rd67, 3072;
	add.s32 	%r70, %r4, 1152;
	add.s64 	%rd68, %rd3, %rd1;
	add.s64 	%rd10, %rd68, 384;
	cvt.u64.u32 	%rd69, %r4;
	mul.wide.u32 	%rd70, %r4, 8;
	add.s64 	%rd71, %rd67, %rd70;
	add.s64 	%rd92, %rd71, 4096;
	add.s64 	%rd72, %rd68, %rd69;
	add.s64 	%rd91, %rd72, 512;
$L__BB9_48:
	.pragma "nounroll";
	cvt.s64.s32 	%rd73, %r70;
	mul.wide.s32 	%rd74, %r70, 8;
	add.s64 	%rd75, %rd9, %rd74;
	add.s64 	%rd76, %rd10, %rd73;
	ld.global.f64 	%fd16, [%rd92+-4096];
	setp.lt.f64 	%p45, %fd16, 0d0000000000000000;
	selp.b16 	%rs16, 97, 98, %p45;
	st.global.u8 	[%rd91+-512], %rs16;
	ld.global.f64 	%fd17, [%rd92+-3072];
	setp.lt.f64 	%p46, %fd17, 0d0000000000000000;
	selp.b16 	%rs17, 97, 98, %p46;
	st.global.u8 	[%rd91+-384], %rs17;
	ld.global.f64 	%fd18, [%rd92+-2048];
	setp.lt.f64 	%p47, %fd18, 0d0000000000000000;
	selp.b16 	%rs18, 97, 98, %p47;
	st.global.u8 	[%rd91+-256], %rs18;
	ld.global.f64 	%fd19, [%rd92+-1024];
	setp.lt.f64 	%p48, %fd19, 0d0000000000000000;
	selp.b16 	%rs19, 97, 98, %p48;
	st.global.u8 	[%rd91+-128], %rs19;
	ld.global.f64 	%fd20, [%rd92];
	setp.lt.f64 	%p49, %fd20, 0d0000000000000000;
	selp.b16 	%rs20, 97, 98, %p49;
	st.global.u8 	[%rd91], %rs20;
	ld.global.f64 	%fd21, [%rd92+1024];
	setp.lt.f64 	%p50, %fd21, 0d0000000000000000;
	selp.b16 	%rs21, 97, 98, %p50;
	st.global.u8 	[%rd91+128], %rs21;
	ld.global.f64 	%fd22, [%rd92+2048];
	setp.lt.f64 	%p51, %fd22, 0d0000000000000000;
	selp.b16 	%rs22, 97, 98, %p51;
	st.global.u8 	[%rd91+256], %rs22;
	ld.global.f64 	%fd23, [%rd92+3072];
	setp.lt.f64 	%p52, %fd23, 0d0000000000000000;
	selp.b16 	%rs23, 97, 98, %p52;
	st.global.u8 	[%rd91+384], %rs23;
	ld.global.f64 	%fd24, [%rd92+4096];
	setp.lt.f64 	%p53, %fd24, 0d0000000000000000;
	selp.b16 	%rs24, 97, 98, %p53;
	st.global.u8 	[%rd91+512], %rs24;
	ld.global.f64 	%fd25, [%rd75+-3072];
	setp.lt.f64 	%p54, %fd25, 0d0000000000000000;
	selp.b16 	%rs25, 97, 98, %p54;
	st.global.u8 	[%rd76+-384], %rs25;
	ld.global.f64 	%fd26, [%rd75+-2048];
	setp.lt.f64 	%p55, %fd26, 0d0000000000000000;
	selp.b16 	%rs26, 97, 98, %p55;
	st.global.u8 	[%rd76+-256], %rs26;
	ld.global.f64 	%fd27, [%rd75+-1024];
	setp.lt.f64 	%p56, %fd27, 0d0000000000000000;
	selp.b16 	%rs27, 97, 98, %p56;
	st.global.u8 	[%rd76+-128], %rs27;
	ld.global.f64 	%fd28, [%rd75];
	setp.lt.f64 	%p57, %fd28, 0d0000000000000000;
	selp.b16 	%rs28, 97, 98, %p57;
	st.global.u8 	[%rd76], %rs28;
	ld.global.f64 	%fd29, [%rd75+1024];
	setp.lt.f64 	%p58, %fd29, 0d0000000000000000;
	selp.b16 	%rs29, 97, 98, %p58;
	st.global.u8 	[%rd76+128], %rs29;
	ld.global.f64 	%fd30, [%rd75+2048];
	setp.lt.f64 	%p59, %fd30, 0d0000000000000000;
	selp.b16 	%rs30, 97, 98, %p59;
	st.global.u8 	[%rd76+256], %rs30;
	ld.global.f64 	%fd31, [%rd75+3072];
	setp.lt.f64 	%p60, %fd31, 0d0000000000000000;
	selp.b16 	%rs31, 97, 98, %p60;
	st.global.u8 	[%rd76+384], %rs31;
	add.s32 	%r71, %r71, 16;
	add.s32 	%r70, %r70, 2048;
	add.s64 	%rd92, %rd92, 16384;
	add.s64 	%rd91, %rd91, 2048;
	setp.eq.s32 	%p61, %r71, 0;
	@%p61 bra 	$L__BB9_49;
	bra.uni 	$L__BB9_48;
$L__BB9_49:
	setp.eq.s32 	%p62, %r10, 0;
	@%p62 bra 	$L__BB9_58;
	and.b32  	%r22, %r47, 7;
	setp.lt.u32 	%p63, %r10, 8;
	@%p63 bra 	$L__BB9_52;
	shl.b32 	%r64, %r74, 7;
	add.s32 	%r65, %r64, %r4;
	cvt.s64.s32 	%rd77, %r65;
	mul.wide.s32 	%rd78, %r65, 8;
	add.s64 	%rd79, %rd7, %rd78;
	ld.global.f64 	%fd32, [%rd79];
	setp.lt.f64 	%p64, %fd32, 0d0000000000000000;
	selp.b16 	%rs32, 97, 98, %p64;
	add.s64 	%rd80, %rd8, %rd77;
	st.global.u8 	[%rd80], %rs32;
	ld.global.f64 	%fd33, [%rd79+1024];
	setp.lt.f64 	%p65, %fd33, 0d0000000000000000;
	selp.b16 	%rs33, 97, 98, %p65;
	st.global.u8 	[%rd80+128], %rs33;
	ld.global.f64 	%fd34, [%rd79+2048];
	setp.lt.f64 	%p66, %fd34, 0d0000000000000000;
	selp.b16 	%rs34, 97, 98, %p66;
	st.global.u8 	[%rd80+256], %rs34;
	ld.global.f64 	%fd35, [%rd79+3072];
	setp.lt.f64 	%p67, %fd35, 0d0000000000000000;
	selp.b16 	%rs35, 97, 98, %p67;
	st.global.u8 	[%rd80+384], %rs35;
	ld.global.f64 	%fd36, [%rd79+4096];
	setp.lt.f64 	%p68, %fd36, 0d0000000000000000;
	selp.b16 	%rs36, 97, 98, %p68;
	st.global.u8 	[%rd80+512], %rs36;
	ld.global.f64 	%fd37, [%rd79+5120];
	setp.lt.f64 	%p69, %fd37, 0d0000000000000000;
	selp.b16 	%rs37, 97, 98, %p69;
	st.global.u8 	[%rd80+640], %rs37;
	ld.global.f64 	%fd38, [%rd79+6144];
	setp.lt.f64 	%p70, %fd38, 0d0000000000000000;
	selp.b16 	%rs38, 97, 98, %p70;
	st.global.u8 	[%rd80+768], %rs38;
	ld.global.f64 	%fd39, [%rd79+7168];
	setp.lt.f64 	%p71, %fd39, 0d0000000000000000;
	selp.b16 	%rs39, 97, 98, %p71;
	st.global.u8 	[%rd80+896], %rs39;
	add.s32 	%r74, %r74, 8;
$L__BB9_52:
	setp.eq.s32 	%p72, %r22, 0;
	@%p72 bra 	$L__BB9_58;
	and.b32  	%r25, %r47, 3;
	setp.lt.u32 	%p73, %r22, 4;
	@%p73 bra 	$L__BB9_55;
	shl.b32 	%r66, %r74, 7;
	add.s32 	%r67, %r66, %r4;
	cvt.s64.s32 	%rd81, %r67;
	mul.wide.s32 	%rd82, %r67, 8;
	add.s64 	%rd83, %rd7, %rd82;
	ld.global.f64 	%fd40, [%rd83];
	setp.lt.f64 	%p74, %fd40, 0d0000000000000000;
	selp.b16 	%rs40, 97, 98, %p74;
	add.s64 	%rd84, %rd8, %rd81;
	st.global.u8 	[%rd84], %rs40;
	ld.global.f64 	%fd41, [%rd83+1024];
	setp.lt.f64 	%p75, %fd41, 0d0000000000000000;
	selp.b16 	%rs41, 97, 98, %p75;
	st.global.u8 	[%rd84+128], %rs41;
	ld.global.f64 	%fd42, [%rd83+2048];
	setp.lt.f64 	%p76, %fd42, 0d0000000000000000;
	selp.b16 	%rs42, 97, 98, %p76;
	st.global.u8 	[%rd84+256], %rs42;
	ld.global.f64 	%fd43, [%rd83+3072];
	setp.lt.f64 	%p77, %fd43, 0d0000000000000000;
	selp.b16 	%rs43, 97, 98, %p77;
	st.global.u8 	[%rd84+384], %rs43;
	add.s32 	%r74, %r74, 4;
$L__BB9_55:
	setp.eq.s32 	%p78, %r25, 0;
	@%p78 bra 	$L__BB9_58;
	shl.b32 	%r68, %r74, 7;
	add.s32 	%r77, %r4, %r68;
	neg.s32 	%r76, %r25;
$L__BB9_57:
	.pragma "nounroll";
	cvt.s64.s32 	%rd86, %r77;
	add.s64 	%rd87, %rd8, %rd86;
	mul.wide.s32 	%rd88, %r77, 8;
	add.s64 	%rd89, %rd7, %rd88;
	ld.global.f64 	%fd44, [%rd89];
	setp.lt.f64 	%p79, %fd44, 0d0000000000000000;
	selp.b16 	%rs44, 97, 98, %p79;
	st.global.u8 	[%rd87], %rs44;
	add.s32 	%r77, %r77, 128;
	add.s32 	%r76, %r76, 1;
	setp.eq.s32 	%p80, %r76, 0;
	@%p80 bra 	$L__BB9_58;
	bra.uni 	$L__BB9_57;
$L__BB9_58:
	ret;

}


// ===== COMPILED SASS (sm_100) =====

	.target	sm_100

	.elftype	@"ET_EXEC"


//--------------------- .note.nv.tkinfo           --------------------------
	.section	.note.nv.tkinfo,"",@"SHT_NOTE"
	.sectionflags	@"SHF_NOTE_NV_TKINFO"
	.tkinfo
        /*0018*/ 	.word	0x00000002
        /*0030*/ 	.string	""
        /*0030*/ 	.string	"ptxas"
        /*0030*/ 	.string	"Cuda compilation tools, release 13.0, V13.0.88"
        /*0030*/ 	.string	"Build cuda_13.0.r13.0/compiler.36424714_0"
        /*0030*/ 	.string	"-arch sm_100 -m 64 "



//--------------------- .note.nv.cuinfo           --------------------------
	.section	.note.nv.cuinfo,"",@"SHT_NOTE"
	.sectionflags	@"SHF_NOTE_NV_CUINFO"
        /*0018*/ 	.short	0x0002
        /*001a*/ 	.short	0x0064
        /*001c*/ 	.short	0x0082
	.zero		2


//--------------------- .nv.info                  --------------------------
	.section	.nv.info,"",@"SHT_CUDA_INFO"
	.align	4


	//----- nvinfo : EIATTR_REGCOUNT
	.align		4
        /*0000*/ 	.byte	0x04, 0x2f
        /*0002*/ 	.short	(.L_46 - .L_45)
	.align		4
.L_45:
        /*0004*/ 	.word	index@(_Z3paaPdS_dd)
        /*0008*/ 	.word	0x0000001e


	//----- nvinfo : EIATTR_FRAME_SIZE
	.align		4
.L_46:
        /*000c*/ 	.byte	0x04, 0x11
        /*000e*/ 	.short	(.L_48 - .L_47)
	.align		4
.L_47:
        /*0010*/ 	.word	index@($__internal_3_$__cuda_sm20_div_rn_f64_full)
        /*0014*/ 	.word	0x00000000


	//----- nvinfo : EIATTR_FRAME_SIZE
	.align		4
.L_48:
        /*0018*/ 	.byte	0x04, 0x11
        /*001a*/ 	.short	(.L_50 - .L_49)
	.align		4
.L_49:
        /*001c*/ 	.word	index@(_Z3paaPdS_dd)
        /*0020*/ 	.word	0x00000000


	//----- nvinfo : EIATTR_REGCOUNT
	.align		4
.L_50:
        /*0024*/ 	.byte	0x04, 0x2f
        /*0026*/ 	.short	(.L_52 - .L_51)
	.align		4
.L_51:
        /*0028*/ 	.word	index@(_ZN3cub18CUB_300001_SM_10006detail11EmptyKernelIvEEvv)
        /*002c*/ 	.word	0x00000004


	//----- nvinfo : EIATTR_FRAME_SIZE
	.align		4
.L_52:
        /*0030*/ 	.byte	0x04, 0x11
        /*0032*/ 	.short	(.L_54 - .L_53)
	.align		4
.L_53:
        /*0034*/ 	.word	index@(_ZN3cub18CUB_300001_SM_10006detail11EmptyKernelIvEEvv)
        /*0038*/ 	.word	0x00000000


	//----- nvinfo : EIATTR_REGCOUNT
	.align		4
.L_54:
        /*003c*/ 	.byte	0x04, 0x2f
        /*003e*/ 	.short	(.L_56 - .L_55)
	.align		4
.L_55:
        /*0040*/ 	.word	index@(_ZN3cub18CUB_300001_SM_10006detail8for_each13static_kernelINS2_12policy_hub_t12policy_500_tEmN6thrust24THRUST_300001_SM_1000_NS8cuda_cub20__uninitialized_fill7functorINS7_10device_ptrIdEEdEEEEvT0_T1_)
        /*0044*/ 	.word	0x00000009


	//----- nvinfo : EIATTR_FRAME_SIZE
	.align		4
.L_56:
        /*0048*/ 	.byte	0x04, 0x11
        /*004a*/ 	.short	(.L_58 - .L_57)
	.align		4
.L_57:
        /*004c*/ 	.word	index@(_ZN3cub18CUB_300001_SM_10006detail8for_each13static_kernelINS2_12policy_hub_t12policy_500_tEmN6thrust24THRUST_300001_SM_1000_NS8cuda_cub20__uninitialized_fill7functorINS7_10device_ptrIdEEdEEEEvT0_T1_)
        /*0050*/ 	.word	0x00000000


	//----- nvinfo : EIATTR_REGCOUNT
	.align		4
.L_58:
        /*0054*/ 	.byte	0x04, 0x2f
        /*0056*/ 	.short	(.L_60 - .L_59)
	.align		4
.L_59:
        /*0058*/ 	.word	index@(_ZN3cub18CUB_300001_SM_10006detail8for_each13static_kernelINS2_12policy_hub_t12policy_500_tElNS2_12op_wrapper_tIl5PrintN6thrust24THRUST_300001_SM_1000_NS6detail15normal_iteratorINS9_10device_ptrIdEEEEEEEEvT0_T1_)
        /*005c*/ 	.word	0x0000001a


	//----- nvinfo : EIATTR_FRAME_SIZE
	.align		4
.L_60:
        /*0060*/ 	.byte	0x04, 0x11
        /*0062*/ 	.short	(.L_62 - .L_61)
	.align		4
.L_61:
        /*0064*/ 	.word	index@(_ZN3cub18CUB_300001_SM_10006detail8for_each13static_kernelINS2_12policy_hub_t12policy_500_tElNS2_12op_wrapper_tIl5PrintN6thrust24THRUST_300001_SM_1000_NS6detail15normal_iteratorINS9_10device_ptrIdEEEEEEEEvT0_T1_)
        /*0068*/ 	.word	0x00000008


	//----- nvinfo : EIATTR_REGCOUNT
	.align		4
.L_62:
        /*006c*/ 	.byte	0x04, 0x2f
        /*006e*/ 	.short	(.L_64 - .L_63)
	.align		4
.L_63:
        /*0070*/ 	.word	index@(_ZN3cub18CUB_300001_SM_10006detail8for_each13static_kernelINS2_12policy_hub_t12policy_500_tElNS2_12op_wrapper_tIl15zTransformationN6thrust24THRUST_300001_SM_1000_NS6detail15normal_iteratorINS9_10device_ptrIdEEEEEEEEvT0_T1_)
        /*0074*/ 	.word	0x0000001c


	//----- nvinfo : EIATTR_FRAME_SIZE
	.align		4
.L_64:
        /*0078*/ 	.byte	0x04, 0x11
        /*007a*/ 	.short	(.L_66 - .L_65)
	.align		4
.L_65:
        /*007c*/ 	.word	index@($__internal_2_$__cuda_sm20_div_rn_f64_full)
        /*0080*/ 	.word	0x00000000


	//----- nvinfo : EIATTR_FRAME_SIZE
	.align		4
.L_66:
        /*0084*/ 	.byte	0x04, 0x11
        /*0086*/ 	.short	(.L_68 - .L_67)
	.align		4
.L_67:
        /*0088*/ 	.word	index@(_ZN3cub18CUB_300001_SM_10006detail8for_each13static_kernelINS2_12policy_hub_t12policy_500_tElNS2_12op_wrapper_tIl15zTransformationN6thrust24THRUST_300001_SM_1000_NS6detail15normal_iteratorINS9_10device_ptrIdEEEEEEEEvT0_T1_)
        /*008c*/ 	.word	0x00000000


	//----- nvinfo : EIATTR_REGCOUNT
	.align		4
.L_68:
        /*0090*/ 	.byte	0x04, 0x2f
        /*0092*/ 	.short	(.L_70 - .L_69)
	.align		4
.L_69:
        /*0094*/ 	.word	index@(_ZN3cub18CUB_300001_SM_10006detail8for_each13static_kernelINS2_12policy_hub_t12policy_500_tEmN6thrust24THRUST_300001_SM_1000_NS8cuda_cub20__uninitialized_fill7functorINS7_10device_ptrIcEEcEEEEvT0_T1_)
        /*0098*/ 	.word	0x0000000a


	//----- nvinfo : EIATTR_FRAME_SIZE
	.align		4
.L_70:
        /*009c*/ 	.byte	0x04, 0x11
        /*009e*/ 	.short	(.L_72 - .L_71)
	.align		4
.L_71:
        /*00a0*/ 	.word	index@(_ZN3cub18CUB_300001_SM_10006detail8for_each13static_kernelINS2_12policy_hub_t12policy_500_tEmN6thrust24THRUST_300001_SM_1000_NS8cuda_cub20__uninitialized_fill7functorINS7_10device_ptrIcEEcEEEEvT0_T1_)
        /*00a4*/ 	.word	0x00000000


	//----- nvinfo : EIATTR_REGCOUNT
	.align		4
.L_72:
        /*00a8*/ 	.byte	0x04, 0x2f
        /*00aa*/ 	.short	(.L_74 - .L_73)
	.align		4
.L_73:
        /*00ac*/ 	.word	index@(_ZN3cub18CUB_300001_SM_10006detail9transform16transform_kernelINS2_10policy_hubILb1EN4cuda3std3__45tupleIJN6thrust24THRUST_300001_SM_1000_NS17counting_iteratorIjNSA_11use_defaultESC_SC_EEEEEE10policy1000Ei3PaaNSA_6detail15normal_iteratorINSA_10device_ptrIdEEEEJSD_EEEvT0_iT1_T2_DpNS2_10kernel_argIT3_EE)
        /*00b0*/ 	.word	0x00000020


	//----- nvinfo : EIATTR_FRAME_SIZE
	.align		4
.L_74:
        /*00b4*/ 	.byte	0x04, 0x11
        /*00b6*/ 	.short	(.L_76 - .L_75)
	.align		4
.L_75:
        /*00b8*/ 	.word	index@($__internal_1_$__cuda_sm20_div_rn_f64_full)
        /*00bc*/ 	.word	0x00000008


	//----- nvinfo : EIATTR_FRAME_SIZE
	.align		4
.L_76:
        /*00c0*/ 	.byte	0x04, 0x11
        /*00c2*/ 	.short	(.L_78 - .L_77)
	.align		4
.L_77:
        /*00c4*/ 	.word	index@(_ZN3cub18CUB_300001_SM_10006detail9transform16transform_kernelINS2_10policy_hubILb1EN4cuda3std3__45tupleIJN6thrust24THRUST_300001_SM_1000_NS17counting_iteratorIjNSA_11use_defaultESC_SC_EEEEEE10policy1000Ei3PaaNSA_6detail15normal_iteratorINSA_10device_ptrIdEEEEJSD_EEEvT0_iT1_T2_DpNS2_10kernel_argIT3_EE)
        /*00c8*/ 	.word	0x00000008


	//----- nvinfo : EIATTR_REGCOUNT
	.align		4
.L_78:
        /*00cc*/ 	.byte	0x04, 0x2f
        /*00ce*/ 	.short	(.L_80 - .L_79)
	.align		4
.L_79:
        /*00d0*/ 	.word	index@(_ZN3cub18CUB_300001_SM_10006detail9transform16transform_kernelINS2_10policy_hubILb1EN4cuda3std3__45tupleIJN6thrust24THRUST_300001_SM_1000_NS17counting_iteratorIjNSA_11use_defaultESC_SC_EEEEEE10policy1000El3PaaNSA_6detail15normal_iteratorINSA_10device_ptrIdEEEEJSD_EEEvT0_iT1_T2_DpNS2_10kernel_argIT3_EE)
        /*00d4*/ 	.word	0x00000020


	//----- nvinfo : EIATTR_FRAME_SIZE
	.align		4
.L_80:
        /*00d8*/ 	.byte	0x04, 0x11
        /*00da*/ 	.short	(.L_82 - .L_81)
	.align		4
.L_81:
        /*00dc*/ 	.word	index@($__internal_0_$__cuda_sm20_div_rn_f64_full)
        /*00e0*/ 	.word	0x00000008


	//----- nvinfo : EIATTR_FRAME_SIZE
	.align		4
.L_82:
        /*00e4*/ 	.byte	0x04, 0x11
        /*00e6*/ 	.short	(.L_84 - .L_83)
	.align		4
.L_83:
        /*00e8*/ 	.word	index@(_ZN3cub18CUB_300001_SM_10006detail9transform16transform_kernelINS2_10policy_hubILb1EN4cuda3std3__45tupleIJN6thrust24THRUST_300001_SM_1000_NS17counting_iteratorIjNSA_11use_defaultESC_SC_EEEEEE10policy1000El3PaaNSA_6detail15normal_iteratorINSA_10device_ptrIdEEEEJSD_EEEvT0_iT1_T2_DpNS2_10kernel_argIT3_EE)
        /*00ec*/ 	.word	0x00000008


	//----- nvinfo : EIATTR_REGCOUNT
	.align		4
.L_84:
        /*00f0*/ 	.byte	0x04, 0x2f
        /*00f2*/ 	.short	(.L_86 - .L_85)
	.align		4
.L_85:
        /*00f4*/ 	.word	index@(_ZN3cub18CUB_300001_SM_10006detail9transform16transform_kernelINS2_10policy_hubILb1EN4cuda3std3__45tupleIJN6thrust24THRUST_300001_SM_1000_NS6detail15normal_iteratorINSA_10device_ptrIdEEEEEEEE10policy1000Ei3SaxNSC_INSD_IcEEEEJPdEEEvT0_iT1_T2_DpNS2_10kernel_argIT3_EE)
        /*00f8*/ 	.word	0x0000001e


	//----- nvinfo : EIATTR_FRAME_SIZE
	.align		4
.L_86:
        /*00fc*/ 	.byte	0x04, 0x11
        /*00fe*/ 	.short	(.L_88 - .L_87)
	.align		4
.L_87:
        /*0100*/ 	.word	index@(_ZN3cub18CUB_300001_SM_10006detail9transform16transform_kernelINS2_10policy_hubILb1EN4cuda3std3__45tupleIJN6thrust24THRUST_300001_SM_1000_NS6detail15normal_iteratorINSA_10device_ptrIdEEEEEEEE10policy1000Ei3SaxNSC_INSD_IcEEEEJPdEEEvT0_iT1_T2_DpNS2_10kernel_argIT3_EE)
        /*0104*/ 	.word	0x00000000


	//----- nvinfo : EIATTR_REGCOUNT
	.align		4
.L_88:
        /*0108*/ 	.byte	0x04, 0x2f
        /*010a*/ 	.short	(.L_90 - .L_89)
	.align		4
.L_89:
        /*010c*/ 	.word	index@(_ZN3cub18CUB_300001_SM_10006detail9transform16transform_kernelINS2_10policy_hubILb1EN4cuda3std3__45tupleIJN6thrust24THRUST_300001_SM_1000_NS6detail15normal_iteratorINSA_10device_ptrIdEEEEEEEE10policy1000El3SaxNSC_INSD_IcEEEEJPdEEEvT0_iT1_T2_DpNS2_10kernel_argIT3_EE)
        /*0110*/ 	.word	0x00000020


	//----- nvinfo : EIATTR_FRAME_SIZE
	.align		4
.L_90:
        /*0114*/ 	.byte	0x04, 0x11
        /*0116*/ 	.short	(.L_92 - .L_91)
	.align		4
.L_91:
        /*0118*/ 	.word	index@(_ZN3cub18CUB_300001_SM_10006detail9transform16transform_kernelINS2_10policy_hubILb1EN4cuda3std3__45tupleIJN6thrust24THRUST_300001_SM_1000_NS6detail15normal_iteratorINSA_10device_ptrIdEEEEEEEE10policy1000El3SaxNSC_INSD_IcEEEEJPdEEEvT0_iT1_T2_DpNS2_10kernel_argIT3_EE)
        /*011c*/ 	.word	0x00000000


	//----- nvinfo : EIATTR_MIN_STACK_SIZE
	.align		4
.L_92:
        /*0120*/ 	.byte	0x04, 0x12
        /*0122*/ 	.short	(.L_94 - .L_93)
	.align		4
.L_93:
        /*0124*/ 	.word	index@(_ZN3cub18CUB_300001_SM_10006detail9transform16transform_kernelINS2_10policy_hubILb1EN4cuda3std3__45tupleIJN6thrust24THRUST_300001_SM_1000_NS6detail15normal_iteratorINSA_10device_ptrIdEEEEEEEE10policy1000El3SaxNSC_INSD_IcEEEEJPdEEEvT0_iT1_T2_DpNS2_10kernel_argIT3_EE)
        /*0128*/ 	.word	0x00000000


	//----- nvinfo : EIATTR_MIN_STACK_SIZE
	.align		4
.L_94:
        /*012c*/ 	.byte	0x04, 0x12
        /*012e*/ 	.short	(.L_96 - .L_95)
	.align		4
.L_95:
        /*0130*/ 	.word	index@(_ZN3cub18CUB_300001_SM_10006detail9transform16transform_kernelINS2_10policy_hubILb1EN4cuda3std3__45tupleIJN6thrust24THRUST_300001_SM_1000_NS6detail15normal_iteratorINSA_10device_ptrIdEEEEEEEE10policy1000Ei3SaxNSC_INSD_IcEEEEJPdEEEvT0_iT1_T2_DpNS2_10kernel_argIT3_EE)
        /*0134*/ 	.word	0x00000000


	//----- nvinfo : EIATTR_MIN_STACK_SIZE
	.align		4
.L_96:
        /*0138*/ 	.byte	0x04, 0x12
        /*013a*/ 	.short	(.L_98 - .L_97)
	.align		4
.L_97:
        /*013c*/ 	.word	index@(_ZN3cub18CUB_300001_SM_10006detail9transform16transform_kernelINS2_10policy_hubILb1EN4cuda3std3__45tupleIJN6thrust24THRUST_300001_SM_1000_NS17counting_iteratorIjNSA_11use_defaultESC_SC_EEEEEE10policy1000El3PaaNSA_6detail15normal_iteratorINSA_10device_ptrIdEEEEJSD_EEEvT0_iT1_T2_DpNS2_10kernel_argIT3_EE)
        /*0140*/ 	.word	0x00000008


	//----- nvinfo : EIATTR_MIN_STACK_SIZE
	.align		4
.L_98:
        /*0144*/ 	.byte	0x04, 0x12
        /*0146*/ 	.short	(.L_100 - .L_99)
	.align		4
.L_99:
        /*0148*/ 	.word	index@(_ZN3cub18CUB_300001_SM_10006detail9transform16transform_kernelINS2_10policy_hubILb1EN4cuda3std3__45tupleIJN6thrust24THRUST_300001_SM_1000_NS17counting_iteratorIjNSA_11use_defaultESC_SC_EEEEEE10policy1000Ei3PaaNSA_6detail15normal_iteratorINSA_10device_ptrIdEEEEJSD_EEEvT0_iT1_T2_DpNS2_10kernel_argIT3_EE)
        /*014c*/ 	.word	0x00000008


	//----- nvinfo : EIATTR_MIN_STACK_SIZE
	.align		4
.L_100:
        /*0150*/ 	.byte	0x04, 0x12
        /*0152*/ 	.short	(.L_102 - .L_101)
	.align		4
.L_101:
        /*0154*/ 	.word	index@(_ZN3cub18CUB_300001_SM_10006detail8for_each13static_kernelINS2_12policy_hub_t12policy_500_tEmN6thrust24THRUST_300001_SM_1000_NS8cuda_cub20__uninitialized_fill7functorINS7_10device_ptrIcEEcEEEEvT0_T1_)
        /*0158*/ 	.word	0x00000000


	//----- nvinfo : EIATTR_MIN_STACK_SIZE
	.align		4
.L_102:
        /*015c*/ 	.byte	0x04, 0x12
        /*015e*/ 	.short	(.L_104 - .L_103)
	.align		4
.L_103:
        /*0160*/ 	.word	index@(_ZN3cub18CUB_300001_SM_10006detail8for_each13static_kernelINS2_12policy_hub_t12policy_500_tElNS2_12op_wrapper_tIl15zTransformationN6thrust24THRUST_300001_SM_1000_NS6detail15normal_iteratorINS9_10device_ptrIdEEEEEEEEvT0_T1_)
        /*0164*/ 	.word	0x00000000


	//----- nvinfo : EIATTR_MIN_STACK_SIZE
	.align		4
.L_104:
        /*0168*/ 	.byte	0x04, 0x12
        /*016a*/ 	.short	(.L_106 - .L_105)
	.align		4
.L_105:
        /*016c*/ 	.word	index@(_ZN3cub18CUB_300001_SM_10006detail8for_each13static_kernelINS2_12policy_hub_t12policy_500_tElNS2_12op_wrapper_tIl5PrintN6thrust24THRUST_300001_SM_1000_NS6detail15normal_iteratorINS9_10device_ptrIdEEEEEEEEvT0_T1_)
        /*0170*/ 	.word	0x00000008


	//----- nvinfo : EIATTR_MIN_STACK_SIZE
	.align		4
.L_106:
        /*0174*/ 	.byte	0x04, 0x12
        /*0176*/ 	.short	(.L_108 - .L_107)
	.align		4
.L_107:
        /*0178*/ 	.word	index@(_ZN3cub18CUB_300001_SM_10006detail8for_each13static_kernelINS2_12policy_hub_t12policy_500_tEmN6thrust24THRUST_300001_SM_1000_NS8cuda_cub20__uninitialized_fill7functorINS7_10device_ptrIdEEdEEEEvT0_T1_)
        /*017c*/ 	.word	0x00000000


	//----- nvinfo : EIATTR_MIN_STACK_SIZE
	.align		4
.L_108:
        /*0180*/ 	.byte	0x04, 0x12
        /*0182*/ 	.short	(.L_110 - .L_109)
	.align		4
.L_109:
        /*0184*/ 	.word	index@(_ZN3cub18CUB_300001_SM_10006detail11EmptyKernelIvEEvv)
        /*0188*/ 	.word	0x00000000


	//----- nvinfo : EIATTR_MIN_STACK_SIZE
	.align		4
.L_110:
        /*018c*/ 	.byte	0x04, 0x12
        /*018e*/ 	.short	(.L_112 - .L_111)
	.align		4
.L_111:
        /*0190*/ 	.word	index@(_Z3paaPdS_dd)
        /*0194*/ 	.word	0x00000000
.L_112:


//--------------------- .nv.compat                --------------------------
	.section	.nv.compat,"",@"SHT_CUDA_COMPAT_INFO"
	.align	4
        /*0000*/ 	.byte	0x02, 0x09, 0x00, 0x00, 0x02, 0x02, 0x01, 0x00, 0x02, 0x05, 0x05, 0x00, 0x03, 0x07, 0x01, 0x01
        /*0010*/ 	.byte	0x02, 0x03, 0x00, 0x00, 0x02, 0x06, 0x01, 0x00, 0x04, 0x0b, 0x08, 0x00, 0x01, 0x00, 0x00, 0x00
        /*0020*/ 	.byte	0x00, 0x00, 0x00, 0x00


//--------------------- .nv.info._ZN3cub18CUB_300001_SM_10006detail9transform16transform_kernelINS2_10policy_hubILb1EN4cuda3std3__45tupleIJN6thrust24THRUST_300001_SM_1000_NS6detail15normal_iteratorINSA_10device_ptrIdEEEEEEEE10policy1000El3SaxNSC_INSD_IcEEEEJPdEEEvT0_iT1_T2_DpNS2_10kernel_argIT3_EE --------------------------
	.section	.nv.info._ZN3cub18CUB_300001_SM_10006detail9transform16transform_kernelINS2_10policy_hubILb1EN4cuda3std3__45tupleIJN6thrust24THRUST_300001_SM_1000_NS6detail15normal_iteratorINSA_10device_ptrIdEEEEEEEE10policy1000El3SaxNSC_INSD_IcEEEEJPdEEEvT0_iT1_T2_DpNS2_10kernel_argIT3_EE,"",@"SHT_CUDA_INFO"
	.sectionflags	@""
	.align	4


	//----- nvinfo : EIATTR_CUDA_API_VERSION
	.align		4
        /*0000*/ 	.byte	0x04, 0x37
        /*0002*/ 	.short	(.L_114 - .L_113)
.L_113:
        /*0004*/ 	.word	0x00000082


	//----- nvinfo : EIATTR_KPARAM_INFO
	.align		4
.L_114:
        /*0008*/ 	.byte	0x04, 0x17
        /*000a*/ 	.short	(.L_116 - .L_115)
.L_115:
        /*000c*/ 	.word	0x00000000
        /*0010*/ 	.short	0x0004
        /*0012*/ 	.short	0x0018
        /*0014*/ 	.byte	0x00, 0xf0, 0x41, 0x00


	//----- nvinfo : EIATTR_KPARAM_INFO
	.align		4
.L_116:
        /*0018*/ 	.byte	0x04, 0x17
        /*001a*/ 	.short	(.L_118 - .L_117)
.L_117:
        /*001c*/ 	.word	0x00000000
        /*0020*/ 	.short	0x0003
        /*0022*/ 	.short	0x0010
        /*0024*/ 	.byte	0x00, 0xf0, 0x21, 0x00


	//----- nvinfo : EIATTR_KPARAM_INFO
	.align		4
.L_118:
        /*0028*/ 	.byte	0x04, 0x17
        /*002a*/ 	.short	(.L_120 - .L_119)
.L_119:
        /*002c*/ 	.word	0x00000000
        /*0030*/ 	.short	0x0002
        /*0032*/ 	.short	0x000c
        /*0034*/ 	.byte	0x00, 0xf0, 0x05, 0x00


	//----- nvinfo : EIATTR_KPARAM_INFO
	.align		4
.L_120:
        /*0038*/ 	.byte	0x04, 0x17
        /*003a*/ 	.short	(.L_122 - .L_121)
.L_121:
        /*003c*/ 	.word	0x00000000
        /*0040*/ 	.short	0x0001
        /*0042*/ 	.short	0x0008
        /*0044*/ 	.byte	0x00, 0xf0, 0x11, 0x00


	//----- nvinfo : EIATTR_KPARAM_INFO
	.align		4
.L_122:
        /*0048*/ 	.byte	0x04, 0x17
        /*004a*/ 	.short	(.L_124 - .L_123)
.L_123:
        /*004c*/ 	.word	0x00000000
        /*0050*/ 	.short	0x0000
        /*0052*/ 	.short	0x0000
        /*0054*/ 	.byte	0x00, 0xf0, 0x21, 0x00


	//----- nvinfo : EIATTR_SPARSE_MMA_MASK
	.align		4
.L_124:
        /*0058*/ 	.byte	0x03, 0x50
        /*005a*/ 	.short	0x0000


	//----- nvinfo : EIATTR_MAXREG_COUNT
	.align		4
        /*005c*/ 	.byte	0x03, 0x1b
        /*005e*/ 	.short	0x00ff


	//----- nvinfo : EIATTR_MERCURY_ISA_VERSION
	.align		4
        /*0060*/ 	.byte	0x03, 0x5f
        /*0062*/ 	.short	0x0101


	//----- nvinfo : EIATTR_VRC_CTA_INIT_COUNT
	.align		4
        /*0064*/ 	.byte	0x02, 0x4a
	.zero		1
	.zero		1


	//----- nvinfo : EIATTR_EXIT_INSTR_OFFSETS
	.align		4
        /*0068*/ 	.byte	0x04, 0x1c
        /*006a*/ 	.short	(.L_126 - .L_125)


	//   ....[0]....
.L_125:
        /*006c*/ 	.word	0x000002a0


	//   ....[1]....
        /*0070*/ 	.word	0x00000b50


	//   ....[2]....
        /*0074*/ 	.word	0x00000e40


	//   ....[3]....
        /*0078*/ 	.word	0x00000fe0


	//   ....[4]....
        /*007c*/ 	.word	0x00001010


	//   ....[5]....
        /*0080*/ 	.word	0x000010a0


	//   ....[6]....
        /*0084*/ 	.word	0x000010c0


	//   ....[7]....
        /*0088*/ 	.word	0x00001680


	//   ....[8]....
        /*008c*/ 	.word	0x00001930


	//   ....[9]....
        /*0090*/ 	.word	0x00001ae0


	//   ....[10]....
        /*0094*/ 	.word	0x00001bb0


	//----- nvinfo : EIATTR_MAX_THREADS
	.align		4
.L_126:
        /*0098*/ 	.byte	0x04, 0x05
        /*009a*/ 	.short	(.L_128 - .L_127)
.L_127:
        /*009c*/ 	.word	0x00000080
        /*00a0*/ 	.word	0x00000001
        /*00a4*/ 	.word	0x00000001


	//----- nvinfo : EIATTR_CRS_STACK_SIZE
	.align		4
.L_128:
        /*00a8*/ 	.byte	0x04, 0x1e
        /*00aa*/ 	.short	(.L_130 - .L_129)
.L_129:
        /*00ac*/ 	.word	0x00000000


	//----- nvinfo : EIATTR_CBANK_PARAM_SIZE
	.align		4
.L_130:
        /*00b0*/ 	.byte	0x03, 0x19
        /*00b2*/ 	.short	0x0028


	//----- nvinfo : EIATTR_PARAM_CBANK
	.align		4
        /*00b4*/ 	.byte	0x04, 0x0a
        /*00b6*/ 	.short	(.L_132 - .L_131)
	.align		4
.L_131:
        /*00b8*/ 	.word	index@(.nv.constant0._ZN3cub18CUB_300001_SM_10006detail9transform16transform_kernelINS2_10policy_hubILb1EN4cuda3std3__45tupleIJN6thrust24THRUST_300001_SM_1000_NS6detail15normal_iteratorINSA_10device_ptrIdEEEEEEEE10policy1000El3SaxNSC_INSD_IcEEEEJPdEEEvT0_iT1_T2_DpNS2_10kernel_argIT3_EE)
        /*00bc*/ 	.short	0x0380
        /*00be*/ 	.short	0x0028


	//----- nvinfo : EIATTR_SW_WAR
	.align		4
.L_132:
        /*00c0*/ 	.byte	0x04, 0x36
        /*00c2*/ 	.short	(.L_134 - .L_133)
.L_133:
        /*00c4*/ 	.word	0x00000008
.L_134:


//--------------------- .nv.info._ZN3cub18CUB_300001_SM_10006detail9transform16transform_kernelINS2_10policy_hubILb1EN4cuda3std3__45tupleIJN6thrust24THRUST_300001_SM_1000_NS6detail15normal_iteratorINSA_10device_ptrIdEEEEEEEE10policy1000Ei3SaxNSC_INSD_IcEEEEJPdEEEvT0_iT1_T2_DpNS2_10kernel_argIT3_EE --------------------------
	.section	.nv.info._ZN3cub18CUB_300001_SM_10006detail9transform16transform_kernelINS2_10policy_hubILb1EN4cuda3std3__45tupleIJN6thrust24THRUST_300001_SM_1000_NS6detail15normal_iteratorINSA_10device_ptrIdEEEEEEEE10policy1000Ei3SaxNSC_INSD_IcEEEEJPdEEEvT0_iT1_T2_DpNS2_10kernel_argIT3_EE,"",@"SHT_CUDA_INFO"
	.sectionflags	@""
	.align	4


	//----- nvinfo : EIATTR_CUDA_API_VERSION
	.align		4
        /*0000*/ 	.byte	0x04, 0x37
        /*0002*/ 	.short	(.L_136 - .L_135)
.L_135:
        /*0004*/ 	.word	0x00000082


	//----- nvinfo : EIATTR_KPARAM_INFO
	.align		4
.L_136:
        /*0008*/ 	.byte	0x04, 0x17
        /*000a*/ 	.short	(.L_138 - .L_137)
.L_137:
        /*000c*/ 	.word	0x00000000
        /*0010*/ 	.short	0x0004
        /*0012*/ 	.short	0x0018
        /*0014*/ 	.byte	0x00, 0xf0, 0x41, 0x00


	//----- nvinfo : EIATTR_KPARAM_INFO
	.align		4
.L_138:
        /*0018*/ 	.byte	0x04, 0x17
        /*001a*/ 	.short	(.L_140 - .L_139)
.L_139:
        /*001c*/ 	.word	0x00000000
        /*0020*/ 	.short	0x0003
        /*0022*/ 	.short	0x0010
        /*0024*/ 	.byte	0x00, 0xf0, 0x21, 0x00


	//----- nvinfo : EIATTR_KPARAM_INFO
	.align		4
.L_140:
        /*0028*/ 	.byte	0x04, 0x17
        /*002a*/ 	.short	(.L_142 - .L_141)
.L_141:
        /*002c*/ 	.word	0x00000000
        /*0030*/ 	.short	0x0002
        /*0032*/ 	.short	0x0008
        /*0034*/ 	.byte	0x00, 0xf0, 0x05, 0x00


	//----- nvinfo : EIATTR_KPARAM_INFO
	.align		4
.L_142:
        /*0038*/ 	.byte	0x04, 0x17
        /*003a*/ 	.short	(.L_144 - .L_143)
.L_143:
        /*003c*/ 	.word	0x00000000
        /*0040*/ 	.short	0x0001
        /*0042*/ 	.short	0x0004
        /*0044*/ 	.byte	0x00, 0xf0, 0x11, 0x00


	//----- nvinfo : EIATTR_KPARAM_INFO
	.align		4
.L_144:
        /*0048*/ 	.byte	0x04, 0x17
        /*004a*/ 	.short	(.L_146 - .L_145)
.L_145:
        /*004c*/ 	.word	0x00000000
        /*0050*/ 	.short	0x0000
        /*0052*/ 	.short	0x0000
        /*0054*/ 	.byte	0x00, 0xf0, 0x11, 0x00


	//----- nvinfo : EIATTR_SPARSE_MMA_MASK
	.align		4
.L_146:
        /*0058*/ 	.byte	0x03, 0x50
        /*005a*/ 	.short	0x0000


	//----- nvinfo : EIATTR_MAXREG_COUNT
	.align		4
        /*005c*/ 	.byte	0x03, 0x1b
        /*005e*/ 	.short	0x00ff


	//----- nvinfo : EIATTR_MERCURY_ISA_VERSION
	.align		4
        /*0060*/ 	.byte	0x03, 0x5f
        /*0062*/ 	.short	0x0101


	//----- nvinfo : EIATTR_VRC_CTA_INIT_COUNT
	.align		4
        /*0064*/ 	.byte	0x02, 0x4a
	.zero		1
	.zero		1


	//----- nvinfo : EIATTR_EXIT_INSTR_OFFSETS
	.align		4
        /*0068*/ 	.byte	0x04, 0x1c
        /*006a*/ 	.short	(.L_148 - .L_147)


	//   ....[0]....
.L_147:
        /*006c*/ 	.word	0x00000260


	//   ....[1]....
        /*0070*/ 	.word	0x00000820


	//   ....[2]....
        /*0074*/ 	.word	0x00000ae0


	//   ....[3]....
        /*0078*/ 	.word	0x00000c90


	//   ....[4]....
        /*007c*/ 	.word	0x00000d80


	//   ....[5]....
        /*0080*/ 	.word	0x00000da0


	//   ....[6]....
        /*0084*/ 	.word	0x00001260


	//   ....[7]....
        /*0088*/ 	.word	0x00001550


	//   ....[8]....
        /*008c*/ 	.word	0x000016f0


	//   ....[9]....
        /*0090*/ 	.word	0x00001720


	//   ....[10]....
        /*0094*/ 	.word	0x000017b0


	//----- nvinfo : EIATTR_MAX_THREADS
	.align		4
.L_148:
        /*0098*/ 	.byte	0x04, 0x05
        /*009a*/ 	.short	(.L_150 - .L_149)
.L_149:
        /*009c*/ 	.word	0x00000080
        /*00a0*/ 	.word	0x00000001
        /*00a4*/ 	.word	0x00000001


	//----- nvinfo : EIATTR_CRS_STACK_SIZE
	.align		4
.L_150:
        /*00a8*/ 	.byte	0x04, 0x1e
        /*00aa*/ 	.short	(.L_152 - .L_151)
.L_151:
        /*00ac*/ 	.word	0x00000000


	//----- nvinfo : EIATTR_CBANK_PARAM_SIZE
	.align		4
.L_152:
        /*00b0*/ 	.byte	0x03, 0x19
        /*00b2*/ 	.short	0x0028


	//----- nvinfo : EIATTR_PARAM_CBANK
	.align		4
        /*00b4*/ 	.byte	0x04, 0x0a
        /*00b6*/ 	.short	(.L_154 - .L_153)
	.align		4
.L_153:
        /*00b8*/ 	.word	index@(.nv.constant0._ZN3cub18CUB_300001_SM_10006detail9transform16transform_kernelINS2_10policy_hubILb1EN4cuda3std3__45tupleIJN6thrust24THRUST_300001_SM_1000_NS6detail15normal_iteratorINSA_10device_ptrIdEEEEEEEE10policy1000Ei3SaxNSC_INSD_IcEEEEJPdEEEvT0_iT1_T2_DpNS2_10kernel_argIT3_EE)
        /*00bc*/ 	.short	0x0380
        /*00be*/ 	.short	0x0028


	//----- nvinfo : EIATTR_SW_WAR
	.align		4
.L_154:
        /*00c0*/ 	.byte	0x04, 0x36
        /*00c2*/ 	.short	(.L_156 - .L_155)
.L_155:
        /*00c4*/ 	.word	0x00000008
.L_156:


//--------------------- .nv.info._ZN3cub18CUB_300001_SM_10006detail9transform16transform_kernelINS2_10policy_hubILb1EN4cuda3std3__45tupleIJN6thrust24THRUST_300001_SM_1000_NS17counting_iteratorIjNSA_11use_defaultESC_SC_EEEEEE10policy1000El3PaaNSA_6detail15normal_iteratorINSA_10device_ptrIdEEEEJSD_EEEvT0_iT1_T2_DpNS2_10kernel_argIT3_EE --------------------------
	.section	.nv.info._ZN3cub18CUB_300001_SM_10006detail9transform16transform_kernelINS2_10policy_hubILb1EN4cuda3std3__45tupleIJN6thrust24THRUST_300001_SM_1000_NS17counting_iteratorIjNSA_11use_defaultESC_SC_EEEEEE10policy1000El3PaaNSA_6detail15normal_iteratorINSA_10device_ptrIdEEEEJSD_EEEvT0_iT1_T2_DpNS2_10kernel_argIT3_EE,"",@"SHT_CUDA_INFO"
	.sectionflags	@""
	.align	4


	//----- nvinfo : EIATTR_CUDA_API_VERSION
	.align		4
        /*0000*/ 	.byte	0x04, 0x37
        /*0002*/ 	.short	(.L_158 - .L_157)
.L_157:
        /*0004*/ 	.word	0x00000082


	//----- nvinfo : EIATTR_KPARAM_INFO
	.align		4
.L_158:
        /*0008*/ 	.byte	0x04, 0x17
        /*000a*/ 	.short	(.L_160 - .L_159)
.L_159:
        /*000c*/ 	.word	0x00000000
        /*0010*/ 	.short	0x0004
        /*0012*/ 	.short	0x0030
        /*0014*/ 	.byte	0x00, 0xf0, 0x41, 0x00


	//----- nvinfo : EIATTR_KPARAM_INFO
	.align		4
.L_160:
        /*0018*/ 	.byte	0x04, 0x17
        /*001a*/ 	.short	(.L_162 - .L_161)
.L_161:
        /*001c*/ 	.word	0x00000000
        /*0020*/ 	.short	0x0003
        /*0022*/ 	.short	0x0028
        /*0024*/ 	.byte	0x00, 0xf0, 0x21, 0x00


	//----- nvinfo : EIATTR_KPARAM_INFO
	.align		4
.L_162:
        /*0028*/ 	.byte	0x04, 0x17
        /*002a*/ 	.short	(.L_164 - .L_163)
.L_163:
        /*002c*/ 	.word	0x00000000
        /*0030*/ 	.short	0x0002
        /*0032*/ 	.short	0x0010
        /*0034*/ 	.byte	0x00, 0xf0, 0x61, 0x00


	//----- nvinfo : EIATTR_KPARAM_INFO
	.align		4
.L_164:
        /*0038*/ 	.byte	0x04, 0x17
        /*003a*/ 	.short	(.L_166 - .L_165)
.L_165:
        /*003c*/ 	.word	0x00000000
        /*0040*/ 	.short	0x0001
        /*0042*/ 	.short	0x0008
        /*0044*/ 	.byte	0x00, 0xf0, 0x11, 0x00


	//----- nvinfo : EIATTR_KPARAM_INFO
	.align		4
.L_166:
        /*0048*/ 	.byte	0x04, 0x17
        /*004a*/ 	.short	(.L_168 - .L_167)
.L_167:
        /*004c*/ 	.word	0x00000000
        /*0050*/ 	.short	0x0000
        /*0052*/ 	.short	0x0000
        /*0054*/ 	.byte	0x00, 0xf0, 0x21, 0x00


	//----- nvinfo : EIATTR_SPARSE_MMA_MASK
	.align		4
.L_168:
        /*0058*/ 	.byte	0x03, 0x50
        /*005a*/ 	.short	0x0000


	//----- nvinfo : EIATTR_MAXREG_COUNT
	.align		4
        /*005c*/ 	.byte	0x03, 0x1b
        /*005e*/ 	.short	0x00ff


	//----- nvinfo : EIATTR_EXTERNS
	.align		4
        /*0060*/ 	.byte	0x04, 0x0f
        /*0062*/ 	.short	(.L_170 - .L_169)


	//   ....[0]....
	.align		4
.L_169:
        /*0064*/ 	.word	index@(vprintf)


	//----- nvinfo : EIATTR_MERCURY_ISA_VERSION
	.align		4
.L_170:
        /*0068*/ 	.byte	0x03, 0x5f
        /*006a*/ 	.short	0x0101


	//----- nvinfo : EIATTR_VRC_CTA_INIT_COUNT
	.align		4
        /*006c*/ 	.byte	0x02, 0x4a
	.zero		1
	.zero		1


	//----- nvinfo : EIATTR_SYSCALL_OFFSETS
	.align		4
        /*0070*/ 	.byte	0x04, 0x46
        /*0072*/ 	.short	(.L_172 - .L_171)


	//   ....[0]....
.L_171:
        /*0074*/ 	.word	0x00000e30


	//   ....[1]....
        /*0078*/ 	.word	0x00001af0


	//----- nvinfo : EIATTR_EXIT_INSTR_OFFSETS
	.align		4
.L_172:
        /*007c*/ 	.byte	0x04, 0x1c
        /*007e*/ 	.short	(.L_174 - .L_173)


	//   ....[0]....
.L_173:
        /*0080*/ 	.word	0x000001e0


	//   ....[1]....
        /*0084*/ 	.word	0x00000ea0


	//   ....[2]....
        /*0088*/ 	.word	0x00000ed0


	//   ....[3]....
        /*008c*/ 	.word	0x00001b60


	//----- nvinfo : EIATTR_MAX_THREADS
	.align		4
.L_174:
        /*0090*/ 	.byte	0x04, 0x05
        /*0092*/ 	.short	(.L_176 - .L_175)
.L_175:
        /*0094*/ 	.word	0x00000080
        /*0098*/ 	.word	0x00000001
        /*009c*/ 	.word	0x00000001


	//----- nvinfo : EIATTR_CRS_STACK_SIZE
	.align		4
.L_176:
        /*00a0*/ 	.byte	0x04, 0x1e
        /*00a2*/ 	.short	(.L_178 - .L_177)
.L_177:
        /*00a4*/ 	.word	0x00000000


	//----- nvinfo : EIATTR_CBANK_PARAM_SIZE
	.align		4
.L_178:
        /*00a8*/ 	.byte	0x03, 0x19
        /*00aa*/ 	.short	0x0040


	//----- nvinfo : EIATTR_PARAM_CBANK
	.align		4
        /*00ac*/ 	.byte	0x04, 0x0a
        /*00ae*/ 	.short	(.L_180 - .L_179)
	.align		4
.L_179:
        /*00b0*/ 	.word	index@(.nv.constant0._ZN3cub18CUB_300001_SM_10006detail9transform16transform_kernelINS2_10policy_hubILb1EN4cuda3std3__45tupleIJN6thrust24THRUST_300001_SM_1000_NS17counting_iteratorIjNSA_11use_defaultESC_SC_EEEEEE10policy1000El3PaaNSA_6detail15normal_iteratorINSA_10device_ptrIdEEEEJSD_EEEvT0_iT1_T2_DpNS2_10kernel_argIT3_EE)
        /*00b4*/ 	.short	0x0380
        /*00b6*/ 	.short	0x0040


	//----- nvinfo : EIATTR_SW_WAR
	.align		4
.L_180:
        /*00b8*/ 	.byte	0x04, 0x36
        /*00ba*/ 	.short	(.L_182 - .L_181)
.L_181:
        /*00bc*/ 	.word	0x00000008
.L_182:


//--------------------- .nv.info._ZN3cub18CUB_300001_SM_10006detail9transform16transform_kernelINS2_10policy_hubILb1EN4cuda3std3__45tupleIJN6thrust24THRUST_300001_SM_1000_NS17counting_iteratorIjNSA_11use_defaultESC_SC_EEEEEE10policy1000Ei3PaaNSA_6detail15normal_iteratorINSA_10device_ptrIdEEEEJSD_EEEvT0_iT1_T2_DpNS2_10kernel_argIT3_EE --------------------------
	.section	.nv.info._ZN3cub18CUB_300001_SM_10006detail9transform16transform_kernelINS2_10policy_hubILb1EN4cuda3std3__45tupleIJN6thrust24THRUST_300001_SM_1000_NS17counting_iteratorIjNSA_11use_defaultESC_SC_EEEEEE10policy1000Ei3PaaNSA_6detail15normal_iteratorINSA_10device_ptrIdEEEEJSD_EEEvT0_iT1_T2_DpNS2_10kernel_argIT3_EE,"",@"SHT_CUDA_INFO"
	.sectionflags	@""
	.align	4


	//----- nvinfo : EIATTR_CUDA_API_VERSION
	.align		4
        /*0000*/ 	.byte	0x04, 0x37
        /*0002*/ 	.short	(.L_184 - .L_183)
.L_183:
        /*0004*/ 	.word	0x00000082


	//----- nvinfo : EIATTR_KPARAM_INFO
	.align		4
.L_184:
        /*0008*/ 	.byte	0x04, 0x17
        /*000a*/ 	.short	(.L_186 - .L_185)
.L_185:
        /*000c*/ 	.word	0x00000000
        /*0010*/ 	.short	0x0004
        /*0012*/ 	.short	0x0028
        /*0014*/ 	.byte	0x00, 0xf0, 0x41, 0x00


	//----- nvinfo : EIATTR_KPARAM_INFO
	.align		4
.L_186:
        /*0018*/ 	.byte	0x04, 0x17
        /*001a*/ 	.short	(.L_188 - .L_187)
.L_187:
        /*001c*/ 	.word	0x00000000
        /*0020*/ 	.short	0x0003
        /*0022*/ 	.short	0x0020
        /*0024*/ 	.byte	0x00, 0xf0, 0x21, 0x00


	//----- nvinfo : EIATTR_KPARAM_INFO
	.align		4
.L_188:
        /*0028*/ 	.byte	0x04, 0x17
        /*002a*/ 	.short	(.L_190 - .L_189)
.L_189:
        /*002c*/ 	.word	0x00000000
        /*0030*/ 	.short	0x0002
        /*0032*/ 	.short	0x0008
        /*0034*/ 	.byte	0x00, 0xf0, 0x61, 0x00


	//----- nvinfo : EIATTR_KPARAM_INFO
	.align		4
.L_190:
        /*0038*/ 	.byte	0x04, 0x17
        /*003a*/ 	.short	(.L_192 - .L_191)
.L_191:
        /*003c*/ 	.word	0x00000000
        /*0040*/ 	.short	0x0001
        /*0042*/ 	.short	0x0004
        /*0044*/ 	.byte	0x00, 0xf0, 0x11, 0x00


	//----- nvinfo : EIATTR_KPARAM_INFO
	.align		4
.L_192:
        /*0048*/ 	.byte	0x04, 0x17
        /*004a*/ 	.short	(.L_194 - .L_193)
.L_193:
        /*004c*/ 	.word	0x00000000
        /*0050*/ 	.short	0x0000
        /*0052*/ 	.short	0x0000
        /*0054*/ 	.byte	0x00, 0xf0, 0x11, 0x00


	//----- nvinfo : EIATTR_SPARSE_MMA_MASK
	.align		4
.L_194:
        /*0058*/ 	.byte	0x03, 0x50
        /*005a*/ 	.short	0x0000


	//----- nvinfo : EIATTR_MAXREG_COUNT
	.align		4
        /*005c*/ 	.byte	0x03, 0x1b
        /*005e*/ 	.short	0x00ff


	//----- nvinfo : EIATTR_EXTERNS
	.align		4
        /*0060*/ 	.byte	0x04, 0x0f
        /*0062*/ 	.short	(.L_196 - .L_195)


	//   ....[0]....
	.align		4
.L_195:
        /*0064*/ 	.word	index@(vprintf)


	//----- nvinfo : EIATTR_MERCURY_ISA_VERSION
	.align		4
.L_196:
        /*0068*/ 	.byte	0x03, 0x5f
        /*006a*/ 	.short	0x0101


	//----- nvinfo : EIATTR_VRC_CTA_INIT_COUNT
	.align		4
        /*006c*/ 	.byte	0x02, 0x4a
	.zero		1
	.zero		1


	//----- nvinfo : EIATTR_SYSCALL_OFFSETS
	.align		4
        /*0070*/ 	.byte	0x04, 0x46
        /*0072*/ 	.short	(.L_198 - .L_197)


	//   ....[0]....
.L_197:
        /*0074*/ 	.word	0x00000d50


	//   ....[1]....
        /*0078*/ 	.word	0x00001a90


	//----- nvinfo : EIATTR_EXIT_INSTR_OFFSETS
	.align		4
.L_198:
        /*007c*/ 	.byte	0x04, 0x1c
        /*007e*/ 	.short	(.L_200 - .L_199)


	//   ....[0]....
.L_199:
        /*0080*/ 	.word	0x00000170


	//   ....[1]....
        /*0084*/ 	.word	0x00000dc0


	//   ....[2]....
        /*0088*/ 	.word	0x00000e00


	//   ....[3]....
        /*008c*/ 	.word	0x00001b00


	//----- nvinfo : EIATTR_MAX_THREADS
	.align		4
.L_200:
        /*0090*/ 	.byte	0x04, 0x05
        /*0092*/ 	.short	(.L_202 - .L_201)
.L_201:
        /*0094*/ 	.word	0x00000080
        /*0098*/ 	.word	0x00000001
        /*009c*/ 	.word	0x00000001


	//----- nvinfo : EIATTR_CRS_STACK_SIZE
	.align		4
.L_202:
        /*00a0*/ 	.byte	0x04, 0x1e
        /*00a2*/ 	.short	(.L_204 - .L_203)
.L_203:
        /*00a4*/ 	.word	0x00000000


	//----- nvinfo : EIATTR_CBANK_PARAM_SIZE
	.align		4
.L_204:
        /*00a8*/ 	.byte	0x03, 0x19
        /*00aa*/ 	.short	0x0038


	//----- nvinfo : EIATTR_PARAM_CBANK
	.align		4
        /*00ac*/ 	.byte	0x04, 0x0a
        /*00ae*/ 	.short	(.L_206 - .L_205)
	.align		4
.L_205:
        /*00b0*/ 	.word	index@(.nv.constant0._ZN3cub18CUB_300001_SM_10006detail9transform16transform_kernelINS2_10policy_hubILb1EN4cuda3std3__45tupleIJN6thrust24THRUST_300001_SM_1000_NS17counting_iteratorIjNSA_11use_defaultESC_SC_EEEEEE10policy1000Ei3PaaNSA_6detail15normal_iteratorINSA_10device_ptrIdEEEEJSD_EEEvT0_iT1_T2_DpNS2_10kernel_argIT3_EE)
        /*00b4*/ 	.short	0x0380
        /*00b6*/ 	.short	0x0038


	//----- nvinfo : EIATTR_SW_WAR
	.align		4
.L_206:
        /*00b8*/ 	.byte	0x04, 0x36
        /*00ba*/ 	.short	(.L_208 - .L_207)
.L_207:
        /*00bc*/ 	.word	0x00000008
.L_208:


//--------------------- .nv.info._ZN3cub18CUB_300001_SM_10006detail8for_each13static_kernelINS2_12policy_hub_t12policy_500_tEmN6thrust24THRUST_300001_SM_1000_NS8cuda_cub20__uninitialized_fill7functorINS7_10device_ptrIcEEcEEEEvT0_T1_ --------------------------
	.section	.nv.info._ZN3cub18CUB_300001_SM_10006detail8for_each13static_kernelINS2_12policy_hub_t12policy_500_tEmN6thrust24THRUST_300001_SM_1000_NS8cuda_cub20__uninitialized_fill7functorINS7_10device_ptrIcEEcEEEEvT0_T1_,"",@"SHT_CUDA_INFO"
	.sectionflags	@""
	.align	4


	//----- nvinfo : EIATTR_CUDA_API_VERSION
	.align		4
        /*0000*/ 	.byte	0x04, 0x37
        /*0002*/ 	.short	(.L_210 - .L_209)
.L_209:
        /*0004*/ 	.word	0x00000082


	//----- nvinfo : EIATTR_KPARAM_INFO
	.align		4
.L_210:
        /*0008*/ 	.byte	0x04, 0x17
        /*000a*/ 	.short	(.L_212 - .L_211)
.L_211:
        /*000c*/ 	.word	0x00000000
        /*0010*/ 	.short	0x0001
        /*0012*/ 	.short	0x0008
        /*0014*/ 	.byte	0x00, 0xf0, 0x41, 0x00


	//----- nvinfo : EIATTR_KPARAM_INFO
	.align		4
.L_212:
        /*0018*/ 	.byte	0x04, 0x17
        /*001a*/ 	.short	(.L_214 - .L_213)
.L_213:
        /*001c*/ 	.word	0x00000000
        /*0020*/ 	.short	0x0000
        /*0022*/ 	.short	0x0000
        /*0024*/ 	.byte	0x00, 0xf0, 0x21, 0x00


	//----- nvinfo : EIATTR_SPARSE_MMA_MASK
	.align		4
.L_214:
        /*0028*/ 	.byte	0x03, 0x50
        /*002a*/ 	.short	0x0000


	//----- nvinfo : EIATTR_MAXREG_COUNT
	.align		4
        /*002c*/ 	.byte	0x03, 0x1b
        /*002e*/ 	.short	0x00ff


	//----- nvinfo : EIATTR_MERCURY_ISA_VERSION
	.align		4
        /*0030*/ 	.byte	0x03, 0x5f
        /*0032*/ 	.short	0x0101


	//----- nvinfo : EIATTR_VRC_CTA_INIT_COUNT
	.align		4
        /*0034*/ 	.byte	0x02, 0x4a
	.zero		1
	.zero		1


	//----- nvinfo : EIATTR_EXIT_INSTR_OFFSETS
	.align		4
        /*0038*/ 	.byte	0x04, 0x1c
        /*003a*/ 	.short	(.L_216 - .L_215)


	//   ....[0]....
.L_215:
        /*003c*/ 	.word	0x00000120


	//   ....[1]....
        /*0040*/ 	.word	0x000001f0


	//   ....[2]....
        /*0044*/ 	.word	0x00000210


	//----- nvinfo : EIATTR_MAX_THREADS
	.align		4
.L_216:
        /*0048*/ 	.byte	0x04, 0x05
        /*004a*/ 	.short	(.L_218 - .L_217)
.L_217:
        /*004c*/ 	.word	0x00000100
        /*0050*/ 	.word	0x00000001
        /*0054*/ 	.word	0x00000001


	//----- nvinfo : EIATTR_CBANK_PARAM_SIZE
	.align		4
.L_218:
        /*0058*/ 	.byte	0x03, 0x19
        /*005a*/ 	.short	0x0018


	//----- nvinfo : EIATTR_PARAM_CBANK
	.align		4
        /*005c*/ 	.byte	0x04, 0x0a
        /*005e*/ 	.short	(.L_220 - .L_219)
	.align		4
.L_219:
        /*0060*/ 	.word	index@(.nv.constant0._ZN3cub18CUB_300001_SM_10006detail8for_each13static_kernelINS2_12policy_hub_t12policy_500_tEmN6thrust24THRUST_300001_SM_1000_NS8cuda_cub20__uninitialized_fill7functorINS7_10device_ptrIcEEcEEEEvT0_T1_)
        /*0064*/ 	.short	0x0380
        /*0066*/ 	.short	0x0018


	//----- nvinfo : EIATTR_SW_WAR
	.align		4
.L_220:
        /*0068*/ 	.byte	0x04, 0x36
        /*006a*/ 	.short	(.L_222 - .L_221)
.L_221:
        /*006c*/ 	.word	0x00000008
.L_222:


//--------------------- .nv.info._ZN3cub18CUB_300001_SM_10006detail8for_each13static_kernelINS2_12policy_hub_t12policy_500_tElNS2_12op_wrapper_tIl15zTransformationN6thrust24THRUST_300001_SM_1000_NS6detail15normal_iteratorINS9_10device_ptrIdEEEEEEEEvT0_T1_ --------------------------
	.section	.nv.info._ZN3cub18CUB_300001_SM_10006detail8for_each13static_kernelINS2_12policy_hub_t12policy_500_tElNS2_12op_wrapper_tIl15zTransformationN6thrust24THRUST_300001_SM_1000_NS6detail15normal_iteratorINS9_10device_ptrIdEEEEEEEEvT0_T1_,"",@"SHT_CUDA_INFO"
	.sectionflags	@""
	.align	4


	//----- nvinfo : EIATTR_CUDA_API_VERSION
	.align		4
        /*0000*/ 	.byte	0x04, 0x37
        /*0002*/ 	.short	(.L_224 - .L_223)
.L_223:
        /*0004*/ 	.word	0x00000082


	//----- nvinfo : EIATTR_KPARAM_INFO
	.align		4
.L_224:
        /*0008*/ 	.byte	0x04, 0x17
        /*000a*/ 	.short	(.L_226 - .L_225)
.L_225:
        /*000c*/ 	.word	0x00000000
        /*0010*/ 	.short	0x0001
        /*0012*/ 	.short	0x0008
        /*0014*/ 	.byte	0x00, 0xf0, 0x61, 0x00


	//----- nvinfo : EIATTR_KPARAM_INFO
	.align		4
.L_226:
        /*0018*/ 	.byte	0x04, 0x17
        /*001a*/ 	.short	(.L_228 - .L_227)
.L_227:
        /*001c*/ 	.word	0x00000000
        /*0020*/ 	.short	0x0000
        /*0022*/ 	.short	0x0000
        /*0024*/ 	.byte	0x00, 0xf0, 0x21, 0x00


	//----- nvinfo : EIATTR_SPARSE_MMA_MASK
	.align		4
.L_228:
        /*0028*/ 	.byte	0x03, 0x50
        /*002a*/ 	.short	0x0000


	//----- nvinfo : EIATTR_MAXREG_COUNT
	.align		4
        /*002c*/ 	.byte	0x03, 0x1b
        /*002e*/ 	.short	0x00ff


	//----- nvinfo : EIATTR_MERCURY_ISA_VERSION
	.align		4
        /*0030*/ 	.byte	0x03, 0x5f
        /*0032*/ 	.short	0x0101


	//----- nvinfo : EIATTR_VRC_CTA_INIT_COUNT
	.align		4
        /*0034*/ 	.byte	0x02, 0x4a
	.zero		1
	.zero		1


	//----- nvinfo : EIATTR_EXIT_INSTR_OFFSETS
	.align		4
        /*0038*/ 	.byte	0x04, 0x1c
        /*003a*/ 	.short	(.L_230 - .L_229)


	//   ....[0]....
.L_229:
        /*003c*/ 	.word	0x00000460


	//   ....[1]....
        /*0040*/ 	.word	0x00000700


	//   ....[2]....
        /*0044*/ 	.word	0x000008b0


	//----- nvinfo : EIATTR_MAX_THREADS
	.align		4
.L_230:
        /*0048*/ 	.byte	0x04, 0x05
        /*004a*/ 	.short	(.L_232 - .L_231)
.L_231:
        /*004c*/ 	.word	0x00000100
        /*0050*/ 	.word	0x00000001
        /*0054*/ 	.word	0x00000001


	//----- nvinfo : EIATTR_CRS_STACK_SIZE
	.align		4
.L_232:
        /*0058*/ 	.byte	0x04, 0x1e
        /*005a*/ 	.short	(.L_234 - .L_233)
.L_233:
        /*005c*/ 	.word	0x00000000


	//----- nvinfo : EIATTR_CBANK_PARAM_SIZE
	.align		4
.L_234:
        /*0060*/ 	.byte	0x03, 0x19
        /*0062*/ 	.short	0x0020


	//----- nvinfo : EIATTR_PARAM_CBANK
	.align		4
        /*0064*/ 	.byte	0x04, 0x0a
        /*0066*/ 	.short	(.L_236 - .L_235)
	.align		4
.L_235:
        /*0068*/ 	.word	index@(.nv.constant0._ZN3cub18CUB_300001_SM_10006detail8for_each13static_kernelINS2_12policy_hub_t12policy_500_tElNS2_12op_wrapper_tIl15zTransformationN6thrust24THRUST_300001_SM_1000_NS6detail15normal_iteratorINS9_10device_ptrIdEEEEEEEEvT0_T1_)
        /*006c*/ 	.short	0x0380
        /*006e*/ 	.short	0x0020


	//----- nvinfo : EIATTR_SW_WAR
	.align		4
.L_236:
        /*0070*/ 	.byte	0x04, 0x36
        /*0072*/ 	.short	(.L_238 - .L_237)
.L_237:
        /*0074*/ 	.word	0x00000008
.L_238:


//--------------------- .nv.info._ZN3cub18CUB_300001_SM_10006detail8for_each13static_kernelINS2_12policy_hub_t12policy_500_tElNS2_12op_wrapper_tIl5PrintN6thrust24THRUST_300001_SM_1000_NS6detail15normal_iteratorINS9_10device_ptrIdEEEEEEEEvT0_T1_ --------------------------
	.section	.nv.info._ZN3cub18CUB_300001_SM_10006detail8for_each13static_kernelINS2_12policy_hub_t12policy_500_tElNS2_12op_wrapper_tIl5PrintN6thrust24THRUST_300001_SM_1000_NS6detail15normal_iteratorINS9_10device_ptrIdEEEEEEEEvT0_T1_,"",@"SHT_CUDA_INFO"
	.sectionflags	@""
	.align	4


	//----- nvinfo : EIATTR_CUDA_API_VERSION
	.align		4
        /*0000*/ 	.byte	0x04, 0x37
        /*0002*/ 	.short	(.L_240 - .L_239)
.L_239:
        /*0004*/ 	.word	0x00000082


	//----- nvinfo : EIATTR_KPARAM_INFO
	.align		4
.L_240:
        /*0008*/ 	.byte	0x04, 0x17
        /*000a*/ 	.short	(.L_242 - .L_241)
.L_241:
        /*000c*/ 	.word	0x00000000
        /*0010*/ 	.short	0x0001
        /*0012*/ 	.short	0x0008
        /*0014*/ 	.byte	0x00, 0xf0, 0x41, 0x00


	//----- nvinfo : EIATTR_KPARAM_INFO
	.align		4
.L_242:
        /*0018*/ 	.byte	0x04, 0x17
        /*001a*/ 	.short	(.L_244 - .L_243)
.L_243:
        /*001c*/ 	.word	0x00000000
        /*0020*/ 	.short	0x0000
        /*0022*/ 	.short	0x0000
        /*0024*/ 	.byte	0x00, 0xf0, 0x21, 0x00


	//----- nvinfo : EIATTR_SPARSE_MMA_MASK
	.align		4
.L_244:
        /*0028*/ 	.byte	0x03, 0x50
        /*002a*/ 	.short	0x0000


	//----- nvinfo : EIATTR_MAXREG_COUNT
	.align		4
        /*002c*/ 	.byte	0x03, 0x1b
        /*002e*/ 	.short	0x00ff


	//----- nvinfo : EIATTR_EXTERNS
	.align		4
        /*0030*/ 	.byte	0x04, 0x0f
        /*0032*/ 	.short	(.L_246 - .L_245)


	//   ....[0]....
	.align		4
.L_245:
        /*0034*/ 	.word	index@(vprintf)


	//----- nvinfo : EIATTR_MERCURY_ISA_VERSION
	.align		4
.L_246:
        /*0038*/ 	.byte	0x03, 0x5f
        /*003a*/ 	.short	0x0101


	//----- nvinfo : EIATTR_VRC_CTA_INIT_COUNT
	.align		4
        /*003c*/ 	.byte	0x02, 0x4a
	.zero		1
	.zero		1


	//----- nvinfo : EIATTR_SYSCALL_OFFSETS
	.align		4
        /*0040*/ 	.byte	0x04, 0x46
        /*0042*/ 	.short	(.L_248 - .L_247)


	//   ....[0]....
.L_247:
        /*0044*/ 	.word	0x00000200


	//   ....[1]....
        /*0048*/ 	.word	0x000002a0


	//   ....[2]....
        /*004c*/ 	.word	0x00000420


	//   ....[3]....
        /*0050*/ 	.word	0x00000530


	//----- nvinfo : EIATTR_EXIT_INSTR_OFFSETS
	.align		4
.L_248:
        /*0054*/ 	.byte	0x04, 0x1c
        /*0056*/ 	.short	(.L_250 - .L_249)


	//   ....[0]....
.L_249:
        /*0058*/ 	.word	0x000002b0


	//   ....[1]....
        /*005c*/ 	.word	0x00000480


	//   ....[2]....
        /*0060*/ 	.word	0x00000540


	//----- nvinfo : EIATTR_MAX_THREADS
	.align		4
.L_250:
        /*0064*/ 	.byte	0x04, 0x05
        /*0066*/ 	.short	(.L_252 - .L_251)
.L_251:
        /*0068*/ 	.word	0x00000100
        /*006c*/ 	.word	0x00000001
        /*0070*/ 	.word	0x00000001


	//----- nvinfo : EIATTR_CRS_STACK_SIZE
	.align		4
.L_252:
        /*0074*/ 	.byte	0x04, 0x1e
        /*0076*/ 	.short	(.L_254 - .L_253)
.L_253:
        /*0078*/ 	.word	0x00000000


	//----- nvinfo : EIATTR_CBANK_PARAM_SIZE
	.align		4
.L_254:
        /*007c*/ 	.byte	0x03, 0x19
        /*007e*/ 	.short	0x0018


	//----- nvinfo : EIATTR_PARAM_CBANK
	.align		4
        /*0080*/ 	.byte	0x04, 0x0a
        /*0082*/ 	.short	(.L_256 - .L_255)
	.align		4
.L_255:
        /*0084*/ 	.word	index@(.nv.constant0._ZN3cub18CUB_300001_SM_10006detail8for_each13static_kernelINS2_12policy_hub_t12policy_500_tElNS2_12op_wrapper_tIl5PrintN6thrust24THRUST_300001_SM_1000_NS6detail15normal_iteratorINS9_10device_ptrIdEEEEEEEEvT0_T1_)
        /*0088*/ 	.short	0x0380
        /*008a*/ 	.short	0x0018


	//----- nvinfo : EIATTR_SW_WAR
	.align		4
.L_256:
        /*008c*/ 	.byte	0x04, 0x36
        /*008e*/ 	.short	(.L_258 - .L_257)
.L_257:
        /*0090*/ 	.word	0x00000008
.L_258:


//--------------------- .nv.info._ZN3cub18CUB_300001_SM_10006detail8for_each13static_kernelINS2_12policy_hub_t12policy_500_tEmN6thrust24THRUST_300001_SM_1000_NS8cuda_cub20__uninitialized_fill7functorINS7_10device_ptrIdEEdEEEEvT0_T1_ --------------------------
	.section	.nv.info._ZN3cub18CUB_300001_SM_10006detail8for_each13static_kernelINS2_12policy_hub_t12policy_500_tEmN6thrust24THRUST_300001_SM_1000_NS8cuda_cub20__uninitialized_fill7functorINS7_10device_ptrIdEEdEEEEvT0_T1_,"",@"SHT_CUDA_INFO"
	.sectionflags	@""
	.align	4


	//----- nvinfo : EIATTR_CUDA_API_VERSION
	.align		4
        /*0000*/ 	.byte	0x04, 0x37
        /*0002*/ 	.short	(.L_260 - .L_259)
.L_259:
        /*0004*/ 	.word	0x00000082


	//----- nvinfo : EIATTR_KPARAM_INFO
	.align		4
.L_260:
        /*0008*/ 	.byte	0x04, 0x17
        /*000a*/ 	.short	(.L_262 - .L_261)
.L_261:
        /*000c*/ 	.word	0x00000000
        /*0010*/ 	.short	0x0001
        /*0012*/ 	.short	0x0008
        /*0014*/ 	.byte	0x00, 0xf0, 0x41, 0x00


	//----- nvinfo : EIATTR_KPARAM_INFO
	.align		4
.L_262:
        /*0018*/ 	.byte	0x04, 0x17
        /*001a*/ 	.short	(.L_264 - .L_263)
.L_263:
        /*001c*/ 	.word	0x00000000
        /*0020*/ 	.short	0x0000
        /*0022*/ 	.short	0x0000
        /*0024*/ 	.byte	0x00, 0xf0, 0x21, 0x00


	//----- nvinfo : EIATTR_SPARSE_MMA_MASK
	.align		4
.L_264:
        /*0028*/ 	.byte	0x03, 0x50
        /*002a*/ 	.short	0x0000


	//----- nvinfo : EIATTR_MAXREG_COUNT
	.align		4
        /*002c*/ 	.byte	0x03, 0x1b
        /*002e*/ 	.short	0x00ff


	//----- nvinfo : EIATTR_MERCURY_ISA_VERSION
	.align		4
        /*0030*/ 	.byte	0x03, 0x5f
        /*0032*/ 	.short	0x0101


	//----- nvinfo : EIATTR_VRC_CTA_INIT_COUNT
	.align		4
        /*0034*/ 	.byte	0x02, 0x4a
	.zero		1
	.zero		1


	//----- nvinfo : EIATTR_EXIT_INSTR_OFFSETS
	.align		4
        /*0038*/ 	.byte	0x04, 0x1c
        /*003a*/ 	.short	(.L_266 - .L_265)


	//   ....[0]....
.L_265:
        /*003c*/ 	.word	0x00000130


	//   ....[1]....
        /*0040*/ 	.word	0x00000230


	//   ....[2]....
        /*0044*/ 	.word	0x00000260


	//----- nvinfo : EIATTR_MAX_THREADS
	.align		4
.L_266:
        /*0048*/ 	.byte	0x04, 0x05
        /*004a*/ 	.short	(.L_268 - .L_267)
.L_267:
        /*004c*/ 	.word	0x00000100
        /*0050*/ 	.word	0x00000001
        /*0054*/ 	.word	0x00000001


	//----- nvinfo : EIATTR_CBANK_PARAM_SIZE
	.align		4
.L_268:
        /*0058*/ 	.byte	0x03, 0x19
        /*005a*/ 	.short	0x0018


	//----- nvinfo : EIATTR_PARAM_CBANK
	.align		4
        /*005c*/ 	.byte	0x04, 0x0a
        /*005e*/ 	.short	(.L_270 - .L_269)
	.align		4
.L_269:
        /*0060*/ 	.word	index@(.nv.constant0._ZN3cub18CUB_300001_SM_10006detail8for_each13static_kernelINS2_12policy_hub_t12policy_500_tEmN6thrust24THRUST_300001_SM_1000_NS8cuda_cub20__uninitialized_fill7functorINS7_10device_ptrIdEEdEEEEvT0_T1_)
        /*0064*/ 	.short	0x0380
        /*0066*/ 	.short	0x0018


	//----- nvinfo : EIATTR_SW_WAR
	.align		4
.L_270:
        /*0068*/ 	.byte	0x04, 0x36
        /*006a*/ 	.short	(.L_272 - .L_271)
.L_271:
        /*006c*/ 	.word	0x00000008
.L_272:


//--------------------- .nv.info._ZN3cub18CUB_300001_SM_10006detail11EmptyKernelIvEEvv --------------------------
	.section	.nv.info._ZN3cub18CUB_300001_SM_10006detail11EmptyKernelIvEEvv,"",@"SHT_CUDA_INFO"
	.sectionflags	@""
	.align	4


	//----- nvinfo : EIATTR_CUDA_API_VERSION
	.align		4
        /*0000*/ 	.byte	0x04, 0x37
        /*0002*/ 	.short	(.L_274 - .L_273)
.L_273:
        /*0004*/ 	.word	0x00000082


	//----- nvinfo : EIATTR_SPARSE_MMA_MASK
	.align		4
.L_274:
        /*0008*/ 	.byte	0x03, 0x50
        /*000a*/ 	.short	0x0000


	//----- nvinfo : EIATTR_MAXREG_COUNT
	.align		4
        /*000c*/ 	.byte	0x03, 0x1b
        /*000e*/ 	.short	0x00ff


	//----- nvinfo : EIATTR_MERCURY_ISA_VERSION
	.align		4
        /*0010*/ 	.byte	0x03, 0x5f
        /*0012*/ 	.short	0x0101


	//----- nvinfo : EIATTR_VRC_CTA_INIT_COUNT
	.align		4
        /*0014*/ 	.byte	0x02, 0x4a
	.zero		1
	.zero		1


	//----- nvinfo : EIATTR_EXIT_INSTR_OFFSETS
	.align		4
        /*0018*/ 	.byte	0x04, 0x1c
        /*001a*/ 	.short	(.L_276 - .L_275)


	//   ....[0]....
.L_275:
        /*001c*/ 	.word	0x00000010


	//----- nvinfo : EIATTR_SW_WAR
	.align		4
.L_276:
        /*0020*/ 	.byte	0x04, 0x36
        /*0022*/ 	.short	(.L_278 - .L_277)
.L_277:
        /*0024*/ 	.word	0x00000008
.L_278:


//--------------------- .nv.info._Z3paaPdS_dd     --------------------------
	.section	.nv.info._Z3paaPdS_dd,"",@"SHT_CUDA_INFO"
	.sectionflags	@""
	.align	4


	//----- nvinfo : EIATTR_CUDA_API_VERSION
	.align		4
        /*0000*/ 	.byte	0x04, 0x37
        /*0002*/ 	.short	(.L_280 - .L_279)
.L_279:
        /*0004*/ 	.word	0x00000082


	//----- nvinfo : EIATTR_KPARAM_INFO
	.align		4
.L_280:
        /*0008*/ 	.byte	0x04, 0x17
        /*000a*/ 	.short	(.L_282 - .L_281)
.L_281:
        /*000c*/ 	.word	0x00000000
        /*0010*/ 	.short	0x0003
        /*0012*/ 	.short	0x0018
        /*0014*/ 	.byte	0x00, 0xf0, 0x21, 0x00


	//----- nvinfo : EIATTR_KPARAM_INFO
	.align		4
.L_282:
        /*0018*/ 	.byte	0x04, 0x17
        /*001a*/ 	.short	(.L_284 - .L_283)
.L_283:
        /*001c*/ 	.word	0x00000000
        /*0020*/ 	.short	0x0002
        /*0022*/ 	.short	0x0010
        /*0024*/ 	.byte	0x00, 0xf0, 0x21, 0x00


	//----- nvinfo : EIATTR_KPARAM_INFO
	.align		4
.L_284:
        /*0028*/ 	.byte	0x04, 0x17
        /*002a*/ 	.short	(.L_286 - .L_285)
.L_285:
        /*002c*/ 	.word	0x00000000
        /*0030*/ 	.short	0x0001
        /*0032*/ 	.short	0x0008
        /*0034*/ 	.byte	0x00, 0xf5, 0x21, 0x00


	//----- nvinfo : EIATTR_KPARAM_INFO
	.align		4
.L_286:
        /*0038*/ 	.byte	0x04, 0x17
        /*003a*/ 	.short	(.L_288 - .L_287)
.L_287:
        /*003c*/ 	.word	0x00000000
        /*0040*/ 	.short	0x0000
        /*0042*/ 	.short	0x0000
        /*0044*/ 	.byte	0x00, 0xf5, 0x21, 0x00


	//----- nvinfo : EIATTR_SPARSE_MMA_MASK
	.align		4
.L_288:
        /*0048*/ 	.byte	0x03, 0x50
        /*004a*/ 	.short	0x0000


	//----- nvinfo : EIATTR_MAXREG_COUNT
	.align		4
        /*004c*/ 	.byte	0x03, 0x1b
        /*004e*/ 	.short	0x00ff


	//----- nvinfo : EIATTR_MERCURY_ISA_VERSION
	.align		4
        /*0050*/ 	.byte	0x03, 0x5f
        /*0052*/ 	.short	0x0101


	//----- nvinfo : EIATTR_VRC_CTA_INIT_COUNT
	.align		4
        /*0054*/ 	.byte	0x02, 0x4a
	.zero		1
	.zero		1


	//----- nvinfo : EIATTR_EXIT_INSTR_OFFSETS
	.align		4
        /*0058*/ 	.byte	0x04, 0x1c
        /*005a*/ 	.short	(.L_290 - .L_289)


	//   ....[0]....
.L_289:
        /*005c*/ 	.word	0x00000b70


	//----- nvinfo : EIATTR_CRS_STACK_SIZE
	.align		4
.L_290:
        /*0060*/ 	.byte	0x04, 0x1e
        /*0062*/ 	.short	(.L_292 - .L_291)
.L_291:
        /*0064*/ 	.word	0x00000000


	//----- nvinfo : EIATTR_CBANK_PARAM_SIZE
	.align		4
.L_292:
        /*0068*/ 	.byte	0x03, 0x19
        /*006a*/ 	.short	0x0020


	//----- nvinfo : EIATTR_PARAM_CBANK
	.align		4
        /*006c*/ 	.byte	0x04, 0x0a
        /*006e*/ 	.short	(.L_294 - .L_293)
	.align		4
.L_293:
        /*0070*/ 	.word	index@(.nv.constant0._Z3paaPdS_dd)
        /*0074*/ 	.short	0x0380
        /*0076*/ 	.short	0x0020


	//----- nvinfo : EIATTR_SW_WAR
	.align		4
.L_294:
        /*0078*/ 	.byte	0x04, 0x36
        /*007a*/ 	.short	(.L_296 - .L_295)
.L_295:
        /*007c*/ 	.word	0x00000008
.L_296:


//--------------------- .nv.callgraph             --------------------------
	.section	.nv.callgraph,"",@"SHT_CUDA_CALLGRAPH"
	.align	4
	.sectionentsize	8
	.align		4
        /*0000*/ 	.word	0x00000000
	.align		4
        /*0004*/ 	.word	0xffffffff
	.align		4
        /*0008*/ 	.word	index@(_ZN3cub18CUB_300001_SM_10006detail9transform16transform_kernelINS2_10policy_hubILb1EN4cuda3std3__45tupleIJN6thrust24THRUST_300001_SM_1000_NS17counting_iteratorIjNSA_11use_defaultESC_SC_EEEEEE10policy1000El3PaaNSA_6detail15normal_iteratorINSA_10device_ptrIdEEEEJSD_EEEvT0_iT1_T2_DpNS2_10kernel_argIT3_EE)
	.align		4
        /*000c*/ 	.word	index@(vprintf)
	.align		4
        /*0010*/ 	.word	index@(_ZN3cub18CUB_300001_SM_10006detail9transform16transform_kernelINS2_10policy_hubILb1EN4cuda3std3__45tupleIJN6thrust24THRUST_300001_SM_1000_NS17counting_iteratorIjNSA_11use_defaultESC_SC_EEEEEE10policy1000Ei3PaaNSA_6detail15normal_iteratorINSA_10device_ptrIdEEEEJSD_EEEvT0_iT1_T2_DpNS2_10kernel_argIT3_EE)
	.align		4
        /*0014*/ 	.word	index@(vprintf)
	.align		4
        /*0018*/ 	.word	index@(_ZN3cub18CUB_300001_SM_10006detail8for_each13static_kernelINS2_12policy_hub_t12policy_500_tElNS2_12op_wrapper_tIl5PrintN6thrust24THRUST_300001_SM_1000_NS6detail15normal_iteratorINS9_10device_ptrIdEEEEEEEEvT0_T1_)
	.align		4
        /*001c*/ 	.word	index@(vprintf)
	.align		4
        /*0020*/ 	.word	0x00000000
	.align		4
        /*0024*/ 	.word	0xfffffffe
	.align		4
        /*0028*/ 	.word	0x00000000
	.align		4
        /*002c*/ 	.word	0xfffffffd
	.align		4
        /*0030*/ 	.word	0x00000000
	.align		4
        /*0034*/ 	.word	0xfffffffc


//--------------------- .nv.constant4             --------------------------
	.section	.nv.constant4,"a",@progbits
	.align	8
	.align		8
.nv.constant4:
        /*0000*/ 	.dword	_ZN34_INTERNAL_52721995_4_k_cu_6d3ce0c84cuda3std3__45__cpo5beginE
	.align		8
        /*0008*/ 	.dword	_ZN34_INTERNAL_52721995_4_k_cu_6d3ce0c84cuda3std3__45__cpo3endE
	.align		8
        /*0010*/ 	.dword	_ZN34_INTERNAL_52721995_4_k_cu_6d3ce0c84cuda3std3__45__cpo6cbeginE
	.align		8
        /*0018*/ 	.dword	_ZN34_INTERNAL_52721995_4_k_cu_6d3ce0c84cuda3std3__45__cpo4cendE
	.align		8
        /*0020*/ 	.dword	_ZN34_INTERNAL_52721995_4_k_cu_6d3ce0c84cuda3std3__45__cpo6rbeginE
	.align		8
        /*0028*/ 	.dword	_ZN34_INTERNAL_52721995_4_k_cu_6d3ce0c84cuda3std3__45__cpo4rendE
	.align		8
        /*0030*/ 	.dword	_ZN34_INTERNAL_52721995_4_k_cu_6d3ce0c84cuda3std3__45__cpo7crbeginE
	.align		8
        /*0038*/ 	.dword	_ZN34_INTERNAL_52721995_4_k_cu_6d3ce0c84cuda3std3__45__cpo5crendE
	.align		8
        /*0040*/ 	.dword	_ZN34_INTERNAL_52721995_4_k_cu_6d3ce0c84cuda3std3__436_GLOBAL__N__52721995_4_k_cu_6d3ce0c86ignoreE
	.align		8
        /*0048*/ 	.dword	_ZN34_INTERNAL_52721995_4_k_cu_6d3ce0c84cuda3std3__419piecewise_constructE
	.align		8
        /*0050*/ 	.dword	_ZN34_INTERNAL_52721995_4_k_cu_6d3ce0c84cuda3std3__48in_placeE
	.align		8
        /*0058*/ 	.dword	_ZN34_INTERNAL_52721995_4_k_cu_6d3ce0c84cuda3std3__420unreachable_sentinelE
	.align		8
        /*0060*/ 	.dword	_ZN34_INTERNAL_52721995_4_k_cu_6d3ce0c84cuda3std3__47nulloptE
	.align		8
        /*0068*/ 	.dword	_ZN34_INTERNAL_52721995_4_k_cu_6d3ce0c84cuda3std3__48unexpectE
	.align		8
        /*0070*/ 	.dword	_ZN34_INTERNAL_52721995_4_k_cu_6d3ce0c84cuda3std6ranges3__45__cpo4swapE
	.align		8
        /*0078*/ 	.dword	_ZN34_INTERNAL_52721995_4_k_cu_6d3ce0c84cuda3std6ranges3__45__cpo9iter_moveE
	.align		8
        /*0080*/ 	.dword	_ZN34_INTERNAL_52721995_4_k_cu_6d3ce0c84cuda3std6ranges3__45__cpo5beginE
	.align		8
        /*0088*/ 	.dword	_ZN34_INTERNAL_52721995_4_k_cu_6d3ce0c84cuda3std6ranges3__45__cpo3endE
	.align		8
        /*0090*/ 	.dword	_ZN34_INTERNAL_52721995_4_k_cu_6d3ce0c84cuda3std6ranges3__45__cpo6cbeginE
	.align		8
        /*0098*/ 	.dword	_ZN34_INTERNAL_52721995_4_k_cu_6d3ce0c84cuda3std6ranges3__45__cpo4cendE
	.align		8
        /*00a0*/ 	.dword	_ZN34_INTERNAL_52721995_4_k_cu_6d3ce0c84cuda3std6ranges3__45__cpo7advanceE
	.align		8
        /*00a8*/ 	.dword	_ZN34_INTERNAL_52721995_4_k_cu_6d3ce0c84cuda3std6ranges3__45__cpo9iter_swapE
	.align		8
        /*00b0*/ 	.dword	_ZN34_INTERNAL_52721995_4_k_cu_6d3ce0c84cuda3std6ranges3__45__cpo4nextE
	.align		8
        /*00b8*/ 	.dword	_ZN34_INTERNAL_52721995_4_k_cu_6d3ce0c84cuda3std6ranges3__45__cpo4prevE
	.align		8
        /*00c0*/ 	.dword	_ZN34_INTERNAL_52721995_4_k_cu_6d3ce0c84cuda3std6ranges3__45__cpo4dataE
	.align		8
        /*00c8*/ 	.dword	_ZN34_INTERNAL_52721995_4_k_cu_6d3ce0c84cuda3std6ranges3__45__cpo5cdataE
	.align		8
        /*00d0*/ 	.dword	_ZN34_INTERNAL_52721995_4_k_cu_6d3ce0c84cuda3std6ranges3__45__cpo4sizeE
	.align		8
        /*00d8*/ 	.dword	_ZN34_INTERNAL_52721995_4_k_cu_6d3ce0c84cuda3std6ranges3__45__cpo5ssizeE
	.align		8
        /*00e0*/ 	.dword	_ZN34_INTERNAL_52721995_4_k_cu_6d3ce0c84cuda3std6ranges3__45__cpo8distanceE
	.align		8
        /*00e8*/ 	.dword	_ZN34_INTERNAL_52721995_4_k_cu_6d3ce0c86thrust24THRUST_300001_SM_1000_NS8cuda_cub3parE
	.align		8
        /*00f0*/ 	.dword	_ZN34_INTERNAL_52721995_4_k_cu_6d3ce0c86thrust24THRUST_300001_SM_1000_NS8cuda_cub10par_nosyncE
	.align		8
        /*00f8*/ 	.dword	_ZN34_INTERNAL_52721995_4_k_cu_6d3ce0c86thrust24THRUST_300001_SM_1000_NS6system6detail10sequential3seqE
	.align		8
        /*0100*/ 	.dword	_ZN34_INTERNAL_52721995_4_k_cu_6d3ce0c86thrust24THRUST_300001_SM_1000_NS12placeholders2_1E
	.align		8
        /*0108*/ 	.dword	_ZN34_INTERNAL_52721995_4_k_cu_6d3ce0c86thrust24THRUST_300001_SM_1000_NS12placeholders2_2E
	.align		8
        /*0110*/ 	.dword	_ZN34_INTERNAL_52721995_4_k_cu_6d3ce0c86thrust24THRUST_300001_SM_1000_NS12placeholders2_3E
	.align		8
        /*0118*/ 	.dword	_ZN34_INTERNAL_52721995_4_k_cu_6d3ce0c86thrust24THRUST_300001_SM_1000_NS12placeholders2_4E
	.align		8
        /*0120*/ 	.dword	_ZN34_INTERNAL_52721995_4_k_cu_6d3ce0c86thrust24THRUST_300001_SM_1000_NS12placeholders2_5E
	.align		8
        /*0128*/ 	.dword	_ZN34_INTERNAL_52721995_4_k_cu_6d3ce0c86thrust24THRUST_300001_SM_1000_NS12placeholders2_6E
	.align		8
        /*0130*/ 	.dword	_ZN34_INTERNAL_52721995_4_k_cu_6d3ce0c86thrust24THRUST_300001_SM_1000_NS12placeholders2_7E
	.align		8
        /*0138*/ 	.dword	_ZN34_INTERNAL_52721995_4_k_cu_6d3ce0c86thrust24THRUST_300001_SM_1000_NS12placeholders2_8E
	.align		8
        /*0140*/ 	.dword	_ZN34_INTERNAL_52721995_4_k_cu_6d3ce0c86thrust24THRUST_300001_SM_1000_NS12placeholders2_9E
	.align		8
        /*0148*/ 	.dword	_ZN34_INTERNAL_52721995_4_k_cu_6d3ce0c86thrust24THRUST_300001_SM_1000_NS12placeholders3_10E
	.align		8
        /*0150*/ 	.dword	_ZN34_INTERNAL_52721995_4_k_cu_6d3ce0c86thrust24THRUST_300001_SM_1000_NS3seqE
	.align		8
        /*0158*/ 	.dword	$str
	.align		8
        /*0160*/ 	.dword	$str$1
	.align		8
        /*0168*/ 	.dword	vprintf


//--------------------- .text._ZN3cub18CUB_300001_SM_10006detail9transform16transform_kernelINS2_10policy_hubILb1EN4cuda3std3__45tupleIJN6thrust24THRUST_300001_SM_1000_NS6detail15normal_iteratorINSA_10device_ptrIdEEEEEEEE10policy1000El3SaxNSC_INSD_IcEEEEJPdEEEvT0_iT1_T2_DpNS2_10kernel_argIT3_EE --------------------------
	.section	.text._ZN3cub18CUB_300001_SM_10006detail9transform16transform_kernelINS2_10policy_hubILb1EN4cuda3std3__45tupleIJN6thrust24THRUST_300001_SM_1000_NS6detail15normal_iteratorINSA_10device_ptrIdEEEEEEEE10policy1000El3SaxNSC_INSD_IcEEEEJPdEEEvT0_iT1_T2_DpNS2_10kernel_argIT3_EE,"ax",@progbits
	.align	128
        .global         _ZN3cub18CUB_300001_SM_10006detail9transform16transform_kernelINS2_10policy_hubILb1EN4cuda3std3__45tupleIJN6thrust24THRUST_300001_SM_1000_NS6detail15normal_iteratorINSA_10device_ptrIdEEEEEEEE10policy1000El3SaxNSC_INSD_IcEEEEJPdEEEvT0_iT1_T2_DpNS2_10kernel_argIT3_EE
        .type           _ZN3cub18CUB_300001_SM_10006detail9transform16transform_kernelINS2_10policy_hubILb1EN4cuda3std3__45tupleIJN6thrust24THRUST_300001_SM_1000_NS6detail15normal_iteratorINSA_10device_ptrIdEEEEEEEE10policy1000El3SaxNSC_INSD_IcEEEEJPdEEEvT0_iT1_T2_DpNS2_10kernel_argIT3_EE,@function
        .size           _ZN3cub18CUB_300001_SM_10006detail9transform16transform_kernelINS2_10policy_hubILb1EN4cuda3std3__45tupleIJN6thrust24THRUST_300001_SM_1000_NS6detail15normal_iteratorINSA_10device_ptrIdEEEEEEEE10policy1000El3SaxNSC_INSD_IcEEEEJPdEEEvT0_iT1_T2_DpNS2_10kernel_argIT3_EE,(.L_x_153 - _ZN3cub18CUB_300001_SM_10006detail9transform16transform_kernelINS2_10policy_hubILb1EN4cuda3std3__45tupleIJN6thrust24THRUST_300001_SM_1000_NS6detail15normal_iteratorINSA_10device_ptrIdEEEEEEEE10policy1000El3SaxNSC_INSD_IcEEEEJPdEEEvT0_iT1_T2_DpNS2_10kernel_argIT3_EE)
        .other          _ZN3cub18CUB_300001_SM_10006detail9transform16transform_kernelINS2_10policy_hubILb1EN4cuda3std3__45tupleIJN6thrust24THRUST_300001_SM_1000_NS6detail15normal_iteratorINSA_10device_ptrIdEEEEEEEE10policy1000El3SaxNSC_INSD_IcEEEEJPdEEEvT0_iT1_T2_DpNS2_10kernel_argIT3_EE,@"STO_CUDA_ENTRY STV_DEFAULT"
_ZN3cub18CUB_300001_SM_10006detail9transform16transform_kernelINS2_10policy_hubILb1EN4cuda3std3__45tupleIJN6thrust24THRUST_300001_SM_1000_NS6detail15normal_iteratorINSA_10device_ptrIdEEEEEEEE10policy1000El3SaxNSC_INSD_IcEEEEJPdEEEvT0_iT1_T2_DpNS2_10kernel_argIT3_EE:
.text._ZN3cub18CUB_300001_SM_10006detail9transform16transform_kernelINS2_10policy_hubILb1EN4cuda3std3__45tupleIJN6thrust24THRUST_300001_SM_1000_NS6detail15normal_iteratorINSA_10device_ptrIdEEEEEEEE10policy1000El3SaxNSC_INSD_IcEEEEJPdEEEvT0_iT1_T2_DpNS2_10kernel_argIT3_EE:
[----:B------:R-:W-:Y:S08]  /*0000*/  LDC R1, c[0x0][0x37c] ;  /* 0x0000df00ff017b82 */ /* 0x000ff00000000800 */
[----:B------:R-:W0:Y:S01]  /*0010*/  LDC R0, c[0x0][0x388] ;  /* 0x0000e200ff007b82 */ /* 0x000e220000000800 */
[----:B------:R-:W1:Y:S01]  /*0020*/  LDCU.64 UR6, c[0x0][0x380] ;  /* 0x00007000ff0677ac */ /* 0x000e620008000a00 */
[----:B------:R-:W2:Y:S01]  /*0030*/  S2R R2, SR_TID.X ;  /* 0x0000000000027919 */ /* 0x000ea20000002100 */
[----:B------:R-:W-:Y:S05]  /*0040*/  BSSY.RECONVERGENT B0, `(.L_x_0) ;  /* 0x0000022000007945 */ /* 0x000fea0003800200 */
[----:B------:R-:W3:Y:S08]  /*0050*/  S2UR UR4, SR_CTAID.X ;  /* 0x00000000000479c3 */ /* 0x000ef00000002500 */
[----:B------:R-:W4:Y:S01]  /*0060*/  LDC.64 R6, c[0x0][0x390] ;  /* 0x0000e400ff067b82 */ /* 0x000f220000000a00 */
[----:B0-----:R-:W-:-:S07]  /*0070*/  IMAD.SHL.U32 R12, R0, 0x80, RZ ;  /* 0x00000080000c7824 */ /* 0x001fce00078e00ff */
[----:B------:R-:W0:Y:S01]  /*0080*/  LDC.64 R8, c[0x0][0x398] ;  /* 0x0000e600ff087b82 */ /* 0x000e220000000a00 */
[----:B------:R-:W-:Y:S01]  /*0090*/  SHF.R.S32.HI R3, RZ, 0x1f, R12 ;  /* 0x0000001fff037819 */ /* 0x000fe2000001140c */
[----:B---3--:R-:W-:-:S04]  /*00a0*/  IMAD.WIDE.U32 R10, R12, UR4, RZ ;  /* 0x000000040c0a7c25 */ /* 0x008fc8000f8e00ff */
[----:B------:R-:W-:Y:S01]  /*00b0*/  IMAD R13, R3, UR4, RZ ;  /* 0x00000004030d7c24 */ /* 0x000fe2000f8e02ff */
[----:B-1----:R-:W-:Y:S01]  /*00c0*/  IADD3 R5, P0, PT, -R10, UR6, RZ ;  /* 0x000000060a057c10 */ /* 0x002fe2000ff1e1ff */
[----:B--2---:R-:W-:Y:S01]  /*00d0*/  IMAD.SHL.U32 R15, R2, 0x80, RZ ;  /* 0x00000080020f7824 */ /* 0x004fe200078e00ff */
[----:B------:R-:W1:Y:S01]  /*00e0*/  LDCU.64 UR4, c[0x0][0x358] ;  /* 0x00006b00ff0477ac */ /* 0x000e620008000a00 */
[----:B------:R-:W-:-:S05]  /*00f0*/  IMAD.IADD R4, R11, 0x1, R13 ;  /* 0x000000010b047824 */ /* 0x000fca00078e020d */
[----:B------:R-:W-:Y:S02]  /*0100*/  IADD3.X R14, PT, PT, ~R4, UR7, RZ, P0, !PT ;  /* 0x00000007040e7c10 */ /* 0x000fe400087fe5ff */
[C---:B------:R-:W-:Y:S02]  /*0110*/  ISETP.LT.U32.AND P0, PT, R5.reuse, R12, PT ;  /* 0x0000000c0500720c */ /* 0x040fe40003f01070 */
[----:B0-----:R-:W-:Y:S02]  /*0120*/  LEA R8, P3, R10, R8, 0x3 ;  /* 0x000000080a087211 */ /* 0x001fe400078618ff */
[----:B------:R-:W-:Y:S02]  /*0130*/  ISETP.LT.AND.EX P0, PT, R14, R3, PT, P0 ;  /* 0x000000030e00720c */ /* 0x000fe40003f01300 */
[----:B----4-:R-:W-:Y:S02]  /*0140*/  IADD3 R3, P1, PT, R10, R6, RZ ;  /* 0x000000060a037210 */ /* 0x010fe40007f3e0ff */
[----:B------:R-:W-:-:S02]  /*0150*/  SEL R5, R5, R12, P0 ;  /* 0x0000000c05057207 */ /* 0x000fc40000000000 */
[----:B------:R-:W-:Y:S02]  /*0160*/  SHF.L.U64.HI R6, R10, 0x3, R4 ;  /* 0x000000030a067819 */ /* 0x000fe40000010204 */
[----:B------:R-:W-:Y:S01]  /*0170*/  ISETP.NE.AND P0, PT, R12, R5, PT ;  /* 0x000000050c00720c */ /* 0x000fe20003f05270 */
[----:B------:R-:W-:Y:S02]  /*0180*/  IMAD.SHL.U32 R14, R5, 0x8, RZ ;  /* 0x00000008050e7824 */ /* 0x000fe400078e00ff */
[----:B------:R-:W-:-:S03]  /*0190*/  IMAD.X R9, R6, 0x1, R9, P3 ;  /* 0x0000000106097824 */ /* 0x000fc600018e0609 */
[----:B------:R-:W-:-:S13]  /*01a0*/  ISETP.GE.AND P2, PT, R15, R14, PT ;  /* 0x0000000e0f00720c */ /* 0x000fda0003f46270 */
[----:B-1----:R-:W-:Y:S05]  /*01b0*/  @P2 BRA `(.L_x_1) ;  /* 0x0000000000282947 */ /* 0x002fea0003800000 */
[----:B------:R-:W0:Y:S02]  /*01c0*/  LDC.64 R12, c[0x0][0x398] ;  /* 0x0000e600ff0c7b82 */ /* 0x000e240000000a00 */
[----:B0-----:R-:W-:-:S04]  /*01d0*/  LEA R12, P2, R10, R12, 0x3 ;  /* 0x0000000c0a0c7211 */ /* 0x001fc800078418ff */
[----:B------:R-:W-:-:S03]  /*01e0*/  LEA.HI.X R13, R10, R13, R4, 0x3, P2 ;  /* 0x0000000d0a0d7211 */ /* 0x000fc600010f1c04 */
[----:B------:R-:W-:-:S07]  /*01f0*/  IMAD.WIDE.U32 R10, R2, 0x80, R12 ;  /* 0x00000080020a7825 */ /* 0x000fce00078e000c */
.L_x_2:
[----:B------:R-:W-:Y:S01]  /*0200*/  VIADD R15, R15, 0x4000 ;  /* 0x000040000f0f7836 */ /* 0x000fe20000000000 */
[----:B------:R0:W-:Y:S04]  /*0210*/  CCTL.E.PF2 [R10] ;  /* 0x000000000a00798f */ /* 0x0001e80000800100 */
[----:B------:R-:W-:Y:S02]  /*0220*/  ISETP.GE.AND P2, PT, R15, R14, PT ;  /* 0x0000000e0f00720c */ /* 0x000fe40003f46270 */
[----:B0-----:R-:W-:-:S05]  /*0230*/  IADD3 R10, P3, PT, R10, 0x4000, RZ ;  /* 0x000040000a0a7810 */ /* 0x001fca0007f7e0ff */
[----:B------:R-:W-:-:S06]  /*0240*/  IMAD.X R11, RZ, RZ, R11, P3 ;  /* 0x000000ffff0b7224 */ /* 0x000fcc00018e060b */
[----:B------:R-:W-:Y:S05]  /*0250*/  @!P2 BRA `(.L_x_2) ;  /* 0xfffffffc00e8a947 */ /* 0x000fea000383ffff */
.L_x_1:
[----:B------:R-:W-:Y:S05]  /*0260*/  BSYNC.RECONVERGENT B0 ;  /* 0x0000000000007941 */ /* 0x000fea0003800200 */
.L_x_0:
[----:B------:R-:W-:Y:S01]  /*0270*/  IMAD.X R4, R4, 0x1, R7, P1 ;  /* 0x0000000104047824 */ /* 0x000fe200008e0607 */
[----:B------:R-:W-:Y:S06]  /*0280*/  @!P0 BRA `(.L_x_3) ;  /* 0x0000000c00888947 */ /* 0x000fec0003800000 */
[----:B------:R-:W-:-:S13]  /*0290*/  ISETP.GE.AND P0, PT, R0, 0x1, PT ;  /* 0x000000010000780c */ /* 0x000fda0003f06270 */
[----:B------:R-:W-:Y:S05]  /*02a0*/  @!P0 EXIT ;  /* 0x000000000000894d */ /* 0x000fea0003800000 */
[C---:B------:R-:W-:Y:S01]  /*02b0*/  ISETP.GE.U32.AND P0, PT, R0.reuse, 0x8, PT ;  /* 0x000000080000780c */ /* 0x040fe20003f06070 */
[----:B------:R-:W-:Y:S01]  /*02c0*/  IMAD.MOV.U32 R13, RZ, RZ, RZ ;  /* 0x000000ffff0d7224 */ /* 0x000fe200078e00ff */
[----:B------:R-:W-:-:S11]  /*02d0*/  LOP3.LUT R14, R0, 0x7, RZ, 0xc0, !PT ;  /* 0x00000007000e7812 */ /* 0x000fd600078ec0ff */
[----:B------:R-:W-:Y:S05]  /*02e0*/  @!P0 BRA `(.L_x_4) ;  /* 0x0000000800148947 */ /* 0x000fea0003800000 */
[----:B------:R-:W-:-:S13]  /*02f0*/  ISETP.GE.AND P1, PT, R2, R5, PT ;  /* 0x000000050200720c */ /* 0x000fda0003f26270 */
[----:B------:R-:W-:-:S06]  /*0300*/  @!P1 IMAD.WIDE.U32 R10, R2, 0x8, R8 ;  /* 0x00000008020a9825 */ /* 0x000fcc00078e0008 */
[----:B------:R-:W2:Y:S01]  /*0310*/  @!P1 LDG.E.64 R10, desc[UR4][R10.64] ;  /* 0x000000040a0a9981 */ /* 0x000ea2000c1e1b00 */
[C---:B------:R-:W-:Y:S01]  /*0320*/  VIADD R18, R2.reuse, 0x80 ;  /* 0x0000008002127836 */ /* 0x040fe20000000000 */
[----:B------:R-:W-:Y:S01]  /*0330*/  @!P1 IADD3 R16, P3, PT, R2, R3, RZ ;  /* 0x0000000302109210 */ /* 0x000fe20007f7e0ff */
[----:B------:R-:W-:Y:S02]  /*0340*/  @!P1 IMAD.MOV.U32 R15, RZ, RZ, 0x61 ;  /* 0x00000061ff0f9424 */ /* 0x000fe400078e00ff */
[C---:B------:R-:W-:Y:S01]  /*0350*/  IMAD.WIDE R6, R18.reuse, 0x8, R8 ;  /* 0x0000000812067825 */ /* 0x040fe200078e0208 */
[----:B------:R-:W-:-:S03]  /*0360*/  ISETP.GE.AND P0, PT, R18, R5, PT ;  /* 0x000000051200720c */ /* 0x000fc60003f06270 */
[----:B------:R-:W-:Y:S01]  /*0370*/  @!P1 IMAD.X R17, RZ, RZ, R4, P3 ;  /* 0x000000ffff119224 */ /* 0x000fe200018e0604 */
[----:B--2---:R-:W-:-:S06]  /*0380*/  @!P1 DSETP.GEU.AND P2, PT, R10, RZ, PT ;  /* 0x000000ff0a00922a */ /* 0x004fcc0003f4e000 */
[----:B------:R-:W-:-:S05]  /*0390*/  @!P1 SEL R15, R15, 0x62, !P2 ;  /* 0x000000620f0f9807 */ /* 0x000fca0005000000 */
[----:B------:R0:W-:Y:S04]  /*03a0*/  @!P1 STG.E.U8 desc[UR4][R16.64], R15 ;  /* 0x0000000f10009986 */ /* 0x0001e8000c101104 */
[----:B------:R-:W2:Y:S01]  /*03b0*/  @!P0 LDG.E.64 R12, desc[UR4][R6.64] ;  /* 0x00000004060c8981 */ /* 0x000ea2000c1e1b00 */
[----:B------:R-:W-:Y:S02]  /*03c0*/  VIADD R10, R2, 0x100 ;  /* 0x00000100020a7836 */ /* 0x000fe40000000000 */
[----:B------:R-:W-:-:S03]  /*03d0*/  @!P0 IMAD.MOV.U32 R19, RZ, RZ, 0x61 ;  /* 0x00000061ff138424 */ /* 0x000fc600078e00ff */
[----:B------:R-:W-:Y:S02]  /*03e0*/  ISETP.GE.AND P1, PT, R10, R5, PT ;  /* 0x000000050a00720c */ /* 0x000fe40003f26270 */
[----:B------:R-:W-:-:S04]  /*03f0*/  IADD3 R10, P3, PT, R18, R3, RZ ;  /* 0x00000003120a7210 */ /* 0x000fc80007f7e0ff */
[----:B------:R-:W-:Y:S01]  /*0400*/  LEA.HI.X.SX32 R11, R18, R4, 0x1, P3 ;  /* 0x00000004120b7211 */ /* 0x000fe200018f0eff */
[----:B--2---:R-:W-:-:S06]  /*0410*/  @!P0 DSETP.GEU.AND P2, PT, R12, RZ, PT ;  /* 0x000000ff0c00822a */ /* 0x004fcc0003f4e000 */
[----:B------:R-:W-:-:S05]  /*0420*/  @!P0 SEL R19, R19, 0x62, !P2 ;  /* 0x0000006213138807 */ /* 0x000fca0005000000 */
[----:B------:R-:W-:Y:S04]  /*0430*/  @!P0 STG.E.U8 desc[UR4][R10.64], R19 ;  /* 0x000000130a008986 */ /* 0x000fe8000c101104 */
[----:B------:R-:W2:Y:S01]  /*0440*/  @!P1 LDG.E.64 R12, desc[UR4][R6.64+0x400] ;  /* 0x00040004060c9981 */ /* 0x000ea2000c1e1b00 */
[----:B0-----:R-:W-:Y:S02]  /*0450*/  VIADD R16, R2, 0x180 ;  /* 0x0000018002107836 */ /* 0x001fe40000000000 */
[----:B------:R-:W-:-:S03]  /*0460*/  @!P1 IMAD.MOV.U32 R15, RZ, RZ, 0x61 ;  /* 0x00000061ff0f9424 */ /* 0x000fc600078e00ff */
[----:B------:R-:W-:Y:S01]  /*0470*/  ISETP.GE.AND P2, PT, R16, R5, PT ;  /* 0x000000051000720c */ /* 0x000fe20003f46270 */
[----:B--2---:R-:W-:-:S06]  /*0480*/  @!P1 DSETP.GEU.AND P0, PT, R12, RZ, PT ;  /* 0x000000ff0c00922a */ /* 0x004fcc0003f0e000 */
[----:B------:R-:W-:-:S05]  /*0490*/  @!P1 SEL R15, R15, 0x62, !P0 ;  /* 0x000000620f0f9807 */ /* 0x000fca0004000000 */
[----:B------:R0:W-:Y:S04]  /*04a0*/  @!P1 STG.E.U8 desc[UR4][R10.64+0x80], R15 ;  /* 0x0000800f0a009986 */ /* 0x0001e8000c101104 */
[----:B------:R-:W2:Y:S01]  /*04b0*/  @!P2 LDG.E.64 R12, desc[UR4][R6.64+0x800] ;  /* 0x00080004060ca981 */ /* 0x000ea2000c1e1b00 */
[----:B------:R-:W-:Y:S02]  /*04c0*/  VIADD R16, R2, 0x200 ;  /* 0x0000020002107836 */ /* 0x000fe40000000000 */
[----:B------:R-:W-:-:S03]  /*04d0*/  @!P2 IMAD.MOV.U32 R17, RZ, RZ, 0x61 ;  /* 0x00000061ff11a424 */ /* 0x000fc600078e00ff */
[----:B------:R-:W-:Y:S01]  /*04e0*/  ISETP.GE.AND P1, PT, R16, R5, PT ;  /* 0x000000051000720c */ /* 0x000fe20003f26270 */
[----:B--2---:R-:W-:-:S06]  /*04f0*/  @!P2 DSETP.GEU.AND P0, PT, R12, RZ, PT ;  /* 0x000000ff0c00a22a */ /* 0x004fcc0003f0e000 */
[----:B------:R-:W-:-:S05]  /*0500*/  @!P2 SEL R17, R17, 0x62, !P0 ;  /* 0x000000621111a807 */ /* 0x000fca0004000000 */
[----:B------:R1:W-:Y:S04]  /*0510*/  @!P2 STG.E.U8 desc[UR4][R10.64+0x100], R17 ;  /* 0x000100110a00a986 */ /* 0x0003e8000c101104 */
[----:B------:R-:W2:Y:S01]  /*0520*/  @!P1 LDG.E.64 R12, desc[UR4][R6.64+0xc00] ;  /* 0x000c0004060c9981 */ /* 0x000ea2000c1e1b00 */
[----:B------:R-:W-:Y:S02]  /*0530*/  VIADD R16, R2, 0x280 ;  /* 0x0000028002107836 */ /* 0x000fe40000000000 */
[----:B0-----:R-:W-:-:S03]  /*0540*/  @!P1 IMAD.MOV.U32 R15, RZ, RZ, 0x61 ;  /* 0x00000061ff0f9424 */ /* 0x001fc600078e00ff */
[----:B------:R-:W-:Y:S01]  /*0550*/  ISETP.GE.AND P2, PT, R16, R5, PT ;  /* 0x000000051000720c */ /* 0x000fe20003f46270 */
[----:B--2---:R-:W-:-:S06]  /*0560*/  @!P1 DSETP.GEU.AND P0, PT, R12, RZ, PT ;  /* 0x000000ff0c00922a */ /* 0x004fcc0003f0e000 */
[----:B------:R-:W-:-:S05]  /*0570*/  @!P1 SEL R15, R15, 0x62, !P0 ;  /* 0x000000620f0f9807 */ /* 0x000fca0004000000 */
[----:B------:R0:W-:Y:S04]  /*0580*/  @!P1 STG.E.U8 desc[UR4][R10.64+0x180], R15 ;  /* 0x0001800f0a009986 */ /* 0x0001e8000c101104 */
[----:B------:R-:W2:Y:S01]  /*0590*/  @!P2 LDG.E.64 R12, desc[UR4][R6.64+0x1000] ;  /* 0x00100004060ca981 */ /* 0x000ea2000c1e1b00 */
[----:B------:R-:W-:Y:S02]  /*05a0*/  VIADD R16, R2, 0x300 ;  /* 0x0000030002107836 */ /* 0x000fe40000000000 */
[----:B-1----:R-:W-:-:S03]  /*05b0*/  @!P2 IMAD.MOV.U32 R17, RZ, RZ, 0x61 ;  /* 0x00000061ff11a424 */ /* 0x002fc600078e00ff */
        /* <DEDUP_REMOVED lines=11> */
[----:B------:R-:W2:Y:S02]  /*0670*/  @!P2 LDG.E.64 R12, desc[UR4][R6.64+0x1800] ;  /* 0x00180004060ca981 */ /* 0x000ea4000c1e1b00 */
[----:B--2---:R-:W-:Y:S01]  /*0680*/  @!P2 DSETP.GEU.AND P0, PT, R12, RZ, PT ;  /* 0x000000ff0c00a22a */ /* 0x004fe20003f0e000 */
[----:B------:R-:W-:Y:S01]  /*0690*/  @!P2 IMAD.MOV.U32 R12, RZ, RZ, 0x61 ;  /* 0x00000061ff0ca424 */ /* 0x000fe200078e00ff */
[----:B------:R-:W-:-:S04]  /*06a0*/  LOP3.LUT R13, R0, 0x7ffffff8, RZ, 0xc0, !PT ;  /* 0x7ffffff8000d7812 */ /* 0x000fc800078ec0ff */
[----:B-1----:R-:W-:Y:S02]  /*06b0*/  @!P2 SEL R17, R12, 0x62, !P0 ;  /* 0x000000620c11a807 */ /* 0x002fe40004000000 */
[----:B------:R-:W-:-:S03]  /*06c0*/  ISETP.NE.AND P0, PT, R13, 0x8, PT ;  /* 0x000000080d00780c */ /* 0x000fc60003f05270 */
[----:B------:R0:W-:Y:S10]  /*06d0*/  @!P2 STG.E.U8 desc[UR4][R10.64+0x300], R17 ;  /* 0x000300110a00a986 */ /* 0x0001f4000c101104 */
[----:B------:R-:W-:Y:S05]  /*06e0*/  @!P0 BRA `(.L_x_4) ;  /* 0x0000000400148947 */ /* 0x000fea0003800000 */
[----:B------:R-:W-:-:S07]  /*06f0*/  IMAD.MOV.U32 R0, RZ, RZ, 0x8 ;  /* 0x00000008ff007424 */ /* 0x000fce00078e00ff */
.L_x_7:
[----:B------:R-:W-:-:S05]  /*0700*/  IMAD R12, R0, 0x80, R2 ;  /* 0x00000080000c7824 */ /* 0x000fca00078e0202 */
[----:B------:R-:W-:-:S13]  /*0710*/  ISETP.GE.AND P1, PT, R12, R5, PT ;  /* 0x000000050c00720c */ /* 0x000fda0003f26270 */
[----:B0-----:R-:W-:-:S06]  /*0720*/  @!P1 IMAD.WIDE.U32 R16, R12, 0x8, R8 ;  /* 0x000000080c109825 */ /* 0x001fcc00078e0008 */
[----:B------:R-:W2:Y:S01]  /*0730*/  @!P1 LDG.E.64 R16, desc[UR4][R16.64] ;  /* 0x0000000410109981 */ /* 0x000ea2000c1e1b00 */
[C---:B-1----:R-:W-:Y:S01]  /*0740*/  VIADD R15, R12.reuse, 0x80 ;  /* 0x000000800c0f7836 */ /* 0x042fe20000000000 */
        /* <DEDUP_REMOVED lines=11> */
[----:B------:R-:W-:Y:S01]  /*0800*/  ISETP.GE.AND P1, PT, R16, R5, PT ;  /* 0x000000051000720c */ /* 0x000fe20003f26270 */
[----:B--2---:R-:W-:Y:S01]  /*0810*/  @!P0 DSETP.GEU.AND P2, PT, R6, RZ, PT ;  /* 0x000000ff0600822a */ /* 0x004fe20003f4e000 */
[----:B------:R-:W-:-:S04]  /*0820*/  IADD3 R6, P3, PT, R15, R3, RZ ;  /* 0x000000030f067210 */ /* 0x000fc80007f7e0ff */
[----:B------:R-:W-:Y:S02]  /*0830*/  LEA.HI.X.SX32 R7, R15, R4, 0x1, P3 ;  /* 0x000000040f077211 */ /* 0x000fe400018f0eff */
        /* <DEDUP_REMOVED lines=31> */
[----:B------:R-:W-:Y:S01]  /*0a30*/  VIADD R12, R12, 0x380 ;  /* 0x000003800c0c7836 */ /* 0x000fe20000000000 */
[----:B------:R-:W-:Y:S01]  /*0a40*/  BSSY.RECONVERGENT B0, `(.L_x_5) ;  /* 0x000000e000007945 */ /* 0x000fe20003800200 */
[----:B------:R-:W-:Y:S01]  /*0a50*/  VIADD R0, R0, 0x8 ;  /* 0x0000000800007836 */ /* 0x000fe20000000000 */
[----:B--2---:R-:W-:Y:S01]  /*0a60*/  @!P1 DSETP.GEU.AND P0, PT, R16, RZ, PT ;  /* 0x000000ff1000922a */ /* 0x004fe20003f0e000 */
[----:B------:R-:W-:-:S05]  /*0a70*/  @!P1 IMAD.MOV.U32 R16, RZ, RZ, 0x61 ;  /* 0x00000061ff109424 */ /* 0x000fca00078e00ff */
[----:B0-----:R-:W-:Y:S02]  /*0a80*/  @!P1 SEL R15, R16, 0x62, !P0 ;  /* 0x00000062100f9807 */ /* 0x001fe40004000000 */
[----:B------:R-:W-:-:S03]  /*0a90*/  ISETP.GE.AND P0, PT, R12, R5, PT ;  /* 0x000000050c00720c */ /* 0x000fc60003f06270 */
[----:B------:R1:W-:Y:S01]  /*0aa0*/  @!P1 STG.E.U8 desc[UR4][R6.64+0x280], R15 ;  /* 0x0002800f06009986 */ /* 0x0003e2000c101104 */
[----:B------:R-:W-:-:S09]  /*0ab0*/  ISETP.NE.AND P1, PT, R0, R13, PT ;  /* 0x0000000d0000720c */ /* 0x000fd20003f25270 */
[----:B------:R-:W-:Y:S05]  /*0ac0*/  @P0 BRA `(.L_x_6) ;  /* 0x0000000000140947 */ /* 0x000fea0003800000 */
[----:B------:R-:W2:Y:S01]  /*0ad0*/  LDG.E.64 R10, desc[UR4][R10.64+0x1800] ;  /* 0x001800040a0a7981 */ /* 0x000ea2000c1e1b00 */
[----:B-1----:R-:W-:Y:S01]  /*0ae0*/  IMAD.MOV.U32 R15, RZ, RZ, 0x61 ;  /* 0x00000061ff0f7424 */ /* 0x002fe200078e00ff */
[----:B--2---:R-:W-:-:S06]  /*0af0*/  DSETP.GEU.AND P0, PT, R10, RZ, PT ;  /* 0x000000ff0a00722a */ /* 0x004fcc0003f0e000 */
[----:B------:R-:W-:-:S05]  /*0b00*/  SEL R15, R15, 0x62, !P0 ;  /* 0x000000620f0f7807 */ /* 0x000fca0004000000 */
[----:B------:R0:W-:Y:S03]  /*0b10*/  STG.E.U8 desc[UR4][R6.64+0x300], R15 ;  /* 0x0003000f06007986 */ /* 0x0001e6000c101104 */
.L_x_6:
[----:B------:R-:W-:Y:S05]  /*0b20*/  BSYNC.RECONVERGENT B0 ;  /* 0x0000000000007941 */ /* 0x000fea0003800200 */
.L_x_5:
[----:B------:R-:W-:Y:S05]  /*0b30*/  @P1 BRA `(.L_x_7) ;  /* 0xfffffff800f01947 */ /* 0x000fea000383ffff */
.L_x_4:
[----:B------:R-:W-:-:S13]  /*0b40*/  ISETP.NE.AND P0, PT, R14, RZ, PT ;  /* 0x000000ff0e00720c */ /* 0x000fda0003f05270 */
[----:B------:R-:W-:Y:S05]  /*0b50*/  @!P0 EXIT ;  /* 0x000000000000894d */ /* 0x000fea0003800000 */
[----:B------:R-:W2:Y:S01]  /*0b60*/  LDC R0, c[0x0][0x388] ;  /* 0x0000e200ff007b82 */ /* 0x000ea20000000800 */
[----:B------:R-:W-:Y:S02]  /*0b70*/  ISETP.GE.U32.AND P1, PT, R14, 0x4, PT ;  /* 0x000000040e00780c */ /* 0x000fe40003f26070 */
[----:B--2---:R-:W-:-:S04]  /*0b80*/  LOP3.LUT R12, R0, 0x3, RZ, 0xc0, !PT ;  /* 0x00000003000c7812 */ /* 0x004fc800078ec0ff */
[----:B------:R-:W-:-:S07]  /*0b90*/  ISETP.NE.AND P0, PT, R12, RZ, PT ;  /* 0x000000ff0c00720c */ /* 0x000fce0003f05270 */
[----:B------:R-:W-:Y:S06]  /*0ba0*/  @!P1 BRA `(.L_x_8) ;  /* 0x0000000000a49947 */ /* 0x000fec0003800000 */
[----:B01----:R-:W-:-:S05]  /*0bb0*/  IMAD R6, R13, 0x80, R2 ;  /* 0x000000800d067824 */ /* 0x003fca00078e0202 */
[----:B------:R-:W-:-:S13]  /*0bc0*/  ISETP.GE.AND P2, PT, R6, R5, PT ;  /* 0x000000050600720c */ /* 0x000fda0003f46270 */
[----:B------:R-:W-:-:S06]  /*0bd0*/  @!P2 IMAD.WIDE R10, R6, 0x8, R8 ;  /* 0x00000008060aa825 */ /* 0x000fcc00078e0208 */
[----:B------:R-:W2:Y:S01]  /*0be0*/  @!P2 LDG.E.64 R10, desc[UR4][R10.64] ;  /* 0x000000040a0aa981 */ /* 0x000ea2000c1e1b00 */
[C---:B------:R-:W-:Y:S01]  /*0bf0*/  VIADD R16, R6.reuse, 0x80 ;  /* 0x0000008006107836 */ /* 0x040fe20000000000 */
[----:B------:R-:W-:Y:S01]  /*0c00*/  @!P2 IADD3 R18, P4, PT, R6, R3, RZ ;  /* 0x000000030612a210 */ /* 0x000fe20007f9e0ff */
[----:B------:R-:W-:-:S03]  /*0c10*/  @!P2 IMAD.MOV.U32 R7, RZ, RZ, 0x61 ;  /* 0x00000061ff07a424 */ /* 0x000fc600078e00ff */
[----:B------:R-:W-:Y:S02]  /*0c20*/  ISETP.GE.AND P1, PT, R16, R5, PT ;  /* 0x000000051000720c */ /* 0x000fe40003f26270 */
[----:B------:R-:W-:-:S11]  /*0c30*/  @!P2 LEA.HI.X.SX32 R19, R6, R4, 0x1, P4 ;  /* 0x000000040613a211 */ /* 0x000fd600020f0eff */
[----:B------:R-:W-:Y:S01]  /*0c40*/  @!P1 IMAD.WIDE R14, R16, 0x8, R8 ;  /* 0x00000008100e9825 */ /* 0x000fe200078e0208 */
[----:B--2---:R-:W-:-:S06]  /*0c50*/  @!P2 DSETP.GEU.AND P3, PT, R10, RZ, PT ;  /* 0x000000ff0a00a22a */ /* 0x004fcc0003f6e000 */
[----:B------:R-:W-:-:S05]  /*0c60*/  @!P2 SEL R7, R7, 0x62, !P3 ;  /* 0x000000620707a807 */ /* 0x000fca0005800000 */
[----:B------:R0:W-:Y:S04]  /*0c70*/  @!P2 STG.E.U8 desc[UR4][R18.64], R7 ;  /* 0x000000071200a986 */ /* 0x0001e8000c101104 */
[----:B------:R-:W2:Y:S01]  /*0c80*/  @!P1 LDG.E.64 R14, desc[UR4][R14.64] ;  /* 0x000000040e0e9981 */ /* 0x000ea2000c1e1b00 */
[----:B------:R-:W-:Y:S01]  /*0c90*/  VIADD R20, R6, 0x100 ;  /* 0x0000010006147836 */ /* 0x000fe20000000000 */
        /* <DEDUP_REMOVED lines=9> */
[----:B0-----:R-:W-:Y:S01]  /*0d30*/  VIADD R18, R6, 0x180 ;  /* 0x0000018006127836 */ /* 0x001fe20000000000 */
        /* <DEDUP_REMOVED lines=8> */
[----:B------:R-:W3:Y:S01]  /*0dc0*/  @!P1 LDG.E.64 R6, desc[UR4][R6.64] ;  /* 0x0000000406069981 */ /* 0x000ee2000c1e1b00 */
[----:B------:R-:W-:Y:S01]  /*0dd0*/  @!P1 IMAD.MOV.U32 R17, RZ, RZ, 0x61 ;  /* 0x00000061ff119424 */ /* 0x000fe200078e00ff */
[----:B-1----:R-:W-:Y:S01]  /*0de0*/  @!P1 IADD3 R10, P3, PT, R18, R3, RZ ;  /* 0x00000003120a9210 */ /* 0x002fe20007f7e0ff */
[----:B------:R-:W-:-:S03]  /*0df0*/  VIADD R13, R13, 0x4 ;  /* 0x000000040d0d7836 */ /* 0x000fc60000000000 */
[----:B------:R-:W-:Y:S01]  /*0e00*/  @!P1 LEA.HI.X.SX32 R11, R18, R4, 0x1, P3 ;  /* 0x00000004120b9211 */ /* 0x000fe200018f0eff */
[----:B---3--:R-:W-:-:S06]  /*0e10*/  @!P1 DSETP.GEU.AND P2, PT, R6, RZ, PT ;  /* 0x000000ff0600922a */ /* 0x008fcc0003f4e000 */
[----:B------:R-:W-:-:S05]  /*0e20*/  @!P1 SEL R17, R17, 0x62, !P2 ;  /* 0x0000006211119807 */ /* 0x000fca0005000000 */
[----:B------:R2:W-:Y:S03]  /*0e30*/  @!P1 STG.E.U8 desc[UR4][R10.64], R17 ;  /* 0x000000110a009986 */ /* 0x0005e6000c101104 */
.L_x_8:
[----:B------:R-:W-:Y:S05]  /*0e40*/  @!P0 EXIT ;  /* 0x000000000000894d */ /* 0x000fea0003800000 */
[----:B------:R-:W-:Y:S02]  /*0e50*/  ISETP.NE.AND P1, PT, R12, 0x1, PT ;  /* 0x000000010c00780c */ /* 0x000fe40003f25270 */
[----:B------:R-:W-:-:S04]  /*0e60*/  LOP3.LUT R0, R0, 0x1, RZ, 0xc0, !PT ;  /* 0x0000000100007812 */ /* 0x000fc800078ec0ff */
[----:B------:R-:W-:-:S07]  /*0e70*/  ISETP.NE.U32.AND P0, PT, R0, 0x1, PT ;  /* 0x000000010000780c */ /* 0x000fce0003f05070 */
[----:B------:R-:W-:Y:S06]  /*0e80*/  @!P1 BRA `(.L_x_9) ;  /* 0x0000000000549947 */ /* 0x000fec0003800000 */
[----:B0-2---:R-:W-:-:S05]  /*0e90*/  IMAD R10, R13, 0x80, R2 ;  /* 0x000000800d0a7824 */ /* 0x005fca00078e0202 */
[----:B------:R-:W-:-:S13]  /*0ea0*/  ISETP.GE.AND P2, PT, R10, R5, PT ;  /* 0x000000050a00720c */ /* 0x000fda0003f46270 */
[----:B-1----:R-:W-:-:S06]  /*0eb0*/  @!P2 IMAD.WIDE R6, R10, 0x8, R8 ;  /* 0x000000080a06a825 */ /* 0x002fcc00078e0208 */
        /* <DEDUP_REMOVED lines=11> */
[----:B------:R-:W-:Y:S01]  /*0f70*/  @!P1 IMAD.MOV.U32 R19, RZ, RZ, 0x61 ;  /* 0x00000061ff139424 */ /* 0x000fe200078e00ff */
[----:B------:R-:W-:Y:S01]  /*0f80*/  @!P1 IADD3 R6, P3, PT, R0, R3, RZ ;  /* 0x0000000300069210 */ /* 0x000fe20007f7e0ff */
[----:B------:R-:W-:-:S03]  /*0f90*/  VIADD R13, R13, 0x2 ;  /* 0x000000020d0d7836 */ /* 0x000fc60000000000 */
[----:B------:R-:W-:Y:S01]  /*0fa0*/  @!P1 LEA.HI.X.SX32 R7, R0, R4, 0x1, P3 ;  /* 0x0000000400079211 */ /* 0x000fe200018f0eff */
[----:B--2---:R-:W-:-:S06]  /*0fb0*/  @!P1 DSETP.GEU.AND P2, PT, R10, RZ, PT ;  /* 0x000000ff0a00922a */ /* 0x004fcc0003f4e000 */
[----:B------:R-:W-:-:S05]  /*0fc0*/  @!P1 SEL R19, R19, 0x62, !P2 ;  /* 0x0000006213139807 */ /* 0x000fca0005000000 */
[----:B------:R3:W-:Y:S03]  /*0fd0*/  @!P1 STG.E.U8 desc[UR4][R6.64], R19 ;  /* 0x0000001306009986 */ /* 0x0007e6000c101104 */
.L_x_9:
[----:B------:R-:W-:Y:S05]  /*0fe0*/  @P0 EXIT ;  /* 0x000000000000094d */ /* 0x000fea0003800000 */
[----:B------:R-:W-:-:S05]  /*0ff0*/  IMAD R13, R13, 0x80, R2 ;  /* 0x000000800d0d7824 */ /* 0x000fca00078e0202 */
[----:B------:R-:W-:-:S13]  /*1000*/  ISETP.GE.AND P0, PT, R13, R5, PT ;  /* 0x000000050d00720c */ /* 0x000fda0003f06270 */
[----:B------:R-:W-:Y:S05]  /*1010*/  @P0 EXIT ;  /* 0x000000000000094d */ /* 0x000fea0003800000 */
[----:B------:R-:W-:-:S06]  /*1020*/  IMAD.WIDE R8, R13, 0x8, R8 ;  /* 0x000000080d087825 */ /* 0x000fcc00078e0208 */
[----:B------:R-:W4:Y:S01]  /*1030*/  LDG.E.64 R8, desc[UR4][R8.64] ;  /* 0x0000000408087981 */ /* 0x000f22000c1e1b00 */
[----:B------:R-:W-:Y:S01]  /*1040*/  IMAD.MOV.U32 R5, RZ, RZ, 0x61 ;  /* 0x00000061ff057424 */ /* 0x000fe200078e00ff */
[----:B------:R-:W-:-:S04]  /*1050*/  IADD3 R2, P1, PT, R13, R3, RZ ;  /* 0x000000030d027210 */ /* 0x000fc80007f3e0ff */
[----:B------:R-:W-:Y:S01]  /*1060*/  LEA.HI.X.SX32 R3, R13, R4, 0x1, P1 ;  /* 0x000000040d037211 */ /* 0x000fe200008f0eff */
[----:B----4-:R-:W-:-:S06]  /*1070*/  DSETP.GEU.AND P0, PT, R8, RZ, PT ;  /* 0x000000ff0800722a */ /* 0x010fcc0003f0e000 */
[----:B------:R-:W-:-:S05]  /*1080*/  SEL R5, R5, 0x62, !P0 ;  /* 0x0000006205057807 */ /* 0x000fca0004000000 */
[----:B------:R-:W-:Y:S01]  /*1090*/  STG.E.U8 desc[UR4][R2.64], R5 ;  /* 0x0000000502007986 */ /* 0x000fe2000c101104 */
[----:B------:R-:W-:Y:S05]  /*10a0*/  EXIT ;  /* 0x000000000000794d */ /* 0x000fea0003800000 */
.L_x_3:
[----:B------:R-:W-:-:S13]  /*10b0*/  ISETP.GE.AND P0, PT, R0, 0x1, PT ;  /* 0x000000010000780c */ /* 0x000fda0003f06270 */
[----:B------:R-:W-:Y:S05]  /*10c0*/  @!P0 EXIT ;  /* 0x000000000000894d */ /* 0x000fea0003800000 */
[C---:B------:R-:W-:Y:S01]  /*10d0*/  ISETP.GE.U32.AND P1, PT, R0.reuse, 0x10, PT ;  /* 0x000000100000780c */ /* 0x040fe20003f26070 */
[----:B------:R-:W-:Y:S01]  /*10e0*/  IMAD.MOV.U32 R7, RZ, RZ, RZ ;  /* 0x000000ffff077224 */ /* 0x000fe200078e00ff */
[----:B------:R-:W-:-:S04]  /*10f0*/  LOP3.LUT R5, R0, 0xf, RZ, 0xc0, !PT ;  /* 0x0000000f00057812 */ /* 0x000fc800078ec0ff */
[----:B------:R-:W-:-:S07]  /*1100*/  ISETP.NE.AND P0, PT, R5, RZ, PT ;  /* 0x000000ff0500720c */ /* 0x000fce0003f05270 */
[----:B------:R-:W-:Y:S06]  /*1110*/  @!P1 BRA `(.L_x_10) ;  /* 0x0000000400589947 */ /* 0x000fec0003800000 */
[----:B------:R-:W-:Y:S01]  /*1120*/  IMAD.WIDE.U32 R6, R2, 0x8, R8 ;  /* 0x0000000802067825 */ /* 0x000fe200078e0008 */
[----:B------:R-:W-:Y:S02]  /*1130*/  IADD3 R10, P1, PT, R8, 0xc00, RZ ;  /* 0x00000c00080a7810 */ /* 0x000fe40007f3e0ff */
[----:B------:R-:W-:Y:S02]  /*1140*/  IADD3 R14, P3, P4, R3, 0x200, R2 ;  /* 0x00000200030e7810 */ /* 0x000fe40007c7e002 */
[----:B------:R-:W-:Y:S01]  /*1150*/  IADD3 R12, P2, PT, R6, 0x1000, RZ ;  /* 0x00001000060c7810 */ /* 0x000fe20007f5e0ff */
[----:B------:R-:W-:Y:S01]  /*1160*/  VIADD R6, R2, 0x480 ;  /* 0x0000048002067836 */ /* 0x000fe20000000000 */
[----:B------:R-:W-:Y:S01]  /*1170*/  IADD3.X R15, PT, PT, R4, RZ, RZ, P3, P4 ;  /* 0x000000ff040f7210 */ /* 0x000fe20001fe84ff */
[----:B------:R-:W-:Y:S02]  /*1180*/  IMAD.X R11, RZ, RZ, R9, P1 ;  /* 0x000000ffff0b7224 */ /* 0x000fe400008e0609 */
[----:B------:R-:W-:Y:S01]  /*1190*/  IMAD.X R13, RZ, RZ, R7, P2 ;  /* 0x000000ffff0d7224 */ /* 0x000fe200010e0607 */
[----:B------:R-:W-:-:S05]  /*11a0*/  LOP3.LUT R7, R0, 0x7ffffff0, RZ, 0xc0, !PT ;  /* 0x7ffffff000077812 */ /* 0x000fca00078ec0ff */
[----:B------:R-:W-:-:S07]  /*11b0*/  IMAD.MOV R22, RZ, RZ, -R7 ;  /* 0x000000ffff167224 */ /* 0x000fce00078e0a07 */
.L_x_11:
[----:B--2---:R-:W2:Y:S01]  /*11c0*/  LDG.E.64 R16, desc[UR4][R12.64+-0x1000] ;  /* 0xfff000040c107981 */ /* 0x004ea2000c1e1b00 */
[----:B------:R-:W-:Y:S01]  /*11d0*/  IMAD.MOV.U32 R23, RZ, RZ, 0x61 ;  /* 0x00000061ff177424 */ /* 0x000fe200078e00ff */
[----:B--2---:R-:W-:-:S06]  /*11e0*/  DSETP.GEU.AND P1, PT, R16, RZ, PT ;  /* 0x000000ff1000722a */ /* 0x004fcc0003f2e000 */
[----:B------:R-:W-:-:S05]  /*11f0*/  SEL R19, R23, 0x62, !P1 ;  /* 0x0000006217137807 */ /* 0x000fca0004800000 */
[----:B------:R0:W-:Y:S04]  /*1200*/  STG.E.U8 desc[UR4][R14.64+-0x200], R19 ;  /* 0xfffe00130e007986 */ /* 0x0001e8000c101104 */
[----:B------:R-:W2:Y:S02]  /*1210*/  LDG.E.64 R16, desc[UR4][R12.64+-0xc00] ;  /* 0xfff400040c107981 */ /* 0x000ea4000c1e1b00 */
[----:B--2---:R-:W-:-:S06]  /*1220*/  DSETP.GEU.AND P1, PT, R16, RZ, PT ;  /* 0x000000ff1000722a */ /* 0x004fcc0003f2e000 */
[----:B------:R-:W-:-:S05]  /*1230*/  SEL R21, R23, 0x62, !P1 ;  /* 0x0000006217157807 */ /* 0x000fca0004800000 */
[----:B------:R1:W-:Y:S04]  /*1240*/  STG.E.U8 desc[UR4][R14.64+-0x180], R21 ;  /* 0xfffe80150e007986 */ /* 0x0003e8000c101104 */
[----:B------:R-:W2:Y:S02]  /*1250*/  LDG.E.64 R16, desc[UR4][R12.64+-0x800] ;  /* 0xfff800040c107981 */ /* 0x000ea4000c1e1b00 */
[----:B--2---:R-:W-:-:S06]  /*1260*/  DSETP.GEU.AND P1, PT, R16, RZ, PT ;  /* 0x000000ff1000722a */ /* 0x004fcc0003f2e000 */
[----:B------:R-:W-:-:S05]  /*1270*/  SEL R25, R23, 0x62, !P1 ;  /* 0x0000006217197807 */ /* 0x000fca0004800000 */
[----:B------:R2:W-:Y:S04]  /*1280*/  STG.E.U8 desc[UR4][R14.64+-0x100], R25 ;  /* 0xffff00190e007986 */ /* 0x0005e8000c101104 */
[----:B------:R-:W3:Y:S02]  /*1290*/  LDG.E.64 R16, desc[UR4][R12.64+-0x400] ;  /* 0xfffc00040c107981 */ /* 0x000ee4000c1e1b00 */
[----:B---3--:R-:W-:-:S06]  /*12a0*/  DSETP.GEU.AND P1, PT, R16, RZ, PT ;  /* 0x000000ff1000722a */ /* 0x008fcc0003f2e000 */
[----:B0-----:R-:W-:-:S05]  /*12b0*/  SEL R19, R23, 0x62, !P1 ;  /* 0x0000006217137807 */ /* 0x001fca0004800000 */
[----:B------:R-:W-:Y:S04]  /*12c0*/  STG.E.U8 desc[UR4][R14.64+-0x80], R19 ;  /* 0xffff80130e007986 */ /* 0x000fe8000c101104 */
[----:B------:R-:W3:Y:S02]  /*12d0*/  LDG.E.64 R16, desc[UR4][R12.64] ;  /* 0x000000040c107981 */ /* 0x000ee4000c1e1b00 */
[----:B---3--:R-:W-:-:S06]  /*12e0*/  DSETP.GEU.AND P1, PT, R16, RZ, PT ;  /* 0x000000ff1000722a */ /* 0x008fcc0003f2e000 */
[----:B-1----:R-:W-:-:S05]  /*12f0*/  SEL R21, R23, 0x62, !P1 ;  /* 0x0000006217157807 */ /* 0x002fca0004800000 */
[----:B------:R0:W-:Y:S04]  /*1300*/  STG.E.U8 desc[UR4][R14.64], R21 ;  /* 0x000000150e007986 */ /* 0x0001e8000c101104 */
[----:B------:R-:W3:Y:S02]  /*1310*/  LDG.E.64 R16, desc[UR4][R12.64+0x400] ;  /* 0x000400040c107981 */ /* 0x000ee4000c1e1b00 */
[----:B---3--:R-:W-:-:S06]  /*1320*/  DSETP.GEU.AND P1, PT, R16, RZ, PT ;  /* 0x000000ff1000722a */ /* 0x008fcc0003f2e000 */
[----:B--2---:R-:W-:-:S05]  /*1330*/  SEL R25, R23, 0x62, !P1 ;  /* 0x0000006217197807 */ /* 0x004fca0004800000 */
        /* <DEDUP_REMOVED lines=8> */
[----:B------:R0:W-:Y:S04]  /*13c0*/  STG.E.U8 desc[UR4][R14.64+0x180], R21 ;  /* 0x000180150e007986 */ /* 0x0001e8000c101104 */
[----:B------:R-:W3:Y:S01]  /*13d0*/  LDG.E.64 R16, desc[UR4][R12.64+0x1000] ;  /* 0x001000040c107981 */ /* 0x000ee2000c1e1b00 */
[----:B------:R-:W-:Y:S01]  /*13e0*/  IMAD.WIDE R18, R6, 0x8, R10 ;  /* 0x0000000806127825 */ /* 0x000fe200078e020a */
[----:B---3--:R-:W-:-:S06]  /*13f0*/  DSETP.GEU.AND P1, PT, R16, RZ, PT ;  /* 0x000000ff1000722a */ /* 0x008fcc0003f2e000 */
[----:B-1----:R-:W-:-:S05]  /*1400*/  SEL R25, R23, 0x62, !P1 ;  /* 0x0000006217197807 */ /* 0x002fca0004800000 */
[----:B------:R1:W-:Y:S04]  /*1410*/  STG.E.U8 desc[UR4][R14.64+0x200], R25 ;  /* 0x000200190e007986 */ /* 0x0003e8000c101104 */
[----:B------:R-:W3:Y:S02]  /*1420*/  LDG.E.64 R16, desc[UR4][R18.64+-0xc00] ;  /* 0xfff4000412107981 */ /* 0x000ee4000c1e1b00 */
[----:B---3--:R-:W-:Y:S01]  /*1430*/  DSETP.GEU.AND P1, PT, R16, RZ, PT ;  /* 0x000000ff1000722a */ /* 0x008fe20003f2e000 */
[----:B------:R-:W-:-:S04]  /*1440*/  IADD3 R16, P2, PT, R6, R3, RZ ;  /* 0x0000000306107210 */ /* 0x000fc80007f5e0ff */
[----:B------:R-:W-:Y:S02]  /*1450*/  LEA.HI.X.SX32 R17, R6, R4, 0x1, P2 ;  /* 0x0000000406117211 */ /* 0x000fe400010f0eff */
[----:B--2---:R-:W-:-:S05]  /*1460*/  SEL R27, R23, 0x62, !P1 ;  /* 0x00000062171b7807 */ /* 0x004fca0004800000 */
[----:B------:R2:W-:Y:S04]  /*1470*/  STG.E.U8 desc[UR4][R16.64], R27 ;  /* 0x0000001b10007986 */ /* 0x0005e8000c101104 */
[----:B0-----:R-:W3:Y:S02]  /*1480*/  LDG.E.64 R20, desc[UR4][R18.64+-0x800] ;  /* 0xfff8000412147981 */ /* 0x001ee4000c1e1b00 */
[----:B---3--:R-:W-:-:S06]  /*1490*/  DSETP.GEU.AND P1, PT, R20, RZ, PT ;  /* 0x000000ff1400722a */ /* 0x008fcc0003f2e000 */
[----:B------:R-:W-:-:S05]  /*14a0*/  SEL R29, R23, 0x62, !P1 ;  /* 0x00000062171d7807 */ /* 0x000fca0004800000 */
[----:B------:R0:W-:Y:S04]  /*14b0*/  STG.E.U8 desc[UR4][R16.64+0x80], R29 ;  /* 0x0000801d10007986 */ /* 0x0001e8000c101104 */
        /* <DEDUP_REMOVED lines=8> */
[----:B------:R-:W3:Y:S02]  /*1540*/  LDG.E.64 R20, desc[UR4][R18.64+0x400] ;  /* 0x0004000412147981 */ /* 0x000ee4000c1e1b00 */
[----:B---3--:R-:W-:-:S06]  /*1550*/  DSETP.GEU.AND P1, PT, R20, RZ, PT ;  /* 0x000000ff1400722a */ /* 0x008fcc0003f2e000 */
[----:B0-----:R-:W-:-:S05]  /*1560*/  SEL R29, R23, 0x62, !P1 ;  /* 0x00000062171d7807 */ /* 0x001fca0004800000 */
[----:B------:R2:W-:Y:S04]  /*1570*/  STG.E.U8 desc[UR4][R16.64+0x200], R29 ;  /* 0x0002001d10007986 */ /* 0x0005e8000c101104 */
[----:B------:R-:W3:Y:S02]  /*1580*/  LDG.E.64 R20, desc[UR4][R18.64+0x800] ;  /* 0x0008000412147981 */ /* 0x000ee4000c1e1b00 */
[----:B---3--:R-:W-:-:S06]  /*1590*/  DSETP.GEU.AND P1, PT, R20, RZ, PT ;  /* 0x000000ff1400722a */ /* 0x008fcc0003f2e000 */
[----:B-1----:R-:W-:-:S05]  /*15a0*/  SEL R25, R23, 0x62, !P1 ;  /* 0x0000006217197807 */ /* 0x002fca0004800000 */
[----:B------:R2:W-:Y:S04]  /*15b0*/  STG.E.U8 desc[UR4][R16.64+0x280], R25 ;  /* 0x0002801910007986 */ /* 0x0005e8000c101104 */
[----:B------:R-:W3:Y:S01]  /*15c0*/  LDG.E.64 R20, desc[UR4][R18.64+0xc00] ;  /* 0x000c000412147981 */ /* 0x000ee2000c1e1b00 */
[----:B------:R-:W-:Y:S01]  /*15d0*/  VIADD R22, R22, 0x10 ;  /* 0x0000001016167836 */ /* 0x000fe20000000000 */
[----:B------:R-:W-:Y:S01]  /*15e0*/  IADD3 R12, P2, PT, R12, 0x4000, RZ ;  /* 0x000040000c0c7810 */ /* 0x000fe20007f5e0ff */
[----:B------:R-:W-:Y:S01]  /*15f0*/  VIADD R6, R6, 0x800 ;  /* 0x0000080006067836 */ /* 0x000fe20000000000 */
[----:B------:R-:W-:-:S03]  /*1600*/  IADD3 R14, P3, PT, R14, 0x800, RZ ;  /* 0x000008000e0e7810 */ /* 0x000fc60007f7e0ff */
[----:B------:R-:W-:Y:S02]  /*1610*/  IMAD.X R13, RZ, RZ, R13, P2 ;  /* 0x000000ffff0d7224 */ /* 0x000fe400010e060d */
[----:B------:R-:W-:Y:S01]  /*1620*/  IMAD.X R15, RZ, RZ, R15, P3 ;  /* 0x000000ffff0f7224 */ /* 0x000fe200018e060f */
[----:B---3--:R-:W-:-:S06]  /*1630*/  DSETP.GEU.AND P1, PT, R20, RZ, PT ;  /* 0x000000ff1400722a */ /* 0x008fcc0003f2e000 */
[----:B------:R-:W-:Y:S02]  /*1640*/  SEL R23, R23, 0x62, !P1 ;  /* 0x0000006217177807 */ /* 0x000fe40004800000 */
[----:B------:R-:W-:-:S03]  /*1650*/  ISETP.NE.AND P1, PT, R22, RZ, PT ;  /* 0x000000ff1600720c */ /* 0x000fc60003f25270 */
[----:B------:R2:W-:Y:S10]  /*1660*/  STG.E.U8 desc[UR4][R16.64+0x300], R23 ;  /* 0x0003001710007986 */ /* 0x0005f4000c101104 */
[----:B------:R-:W-:Y:S05]  /*1670*/  @P1 BRA `(.L_x_11) ;  /* 0xfffffff800d01947 */ /* 0x000fea000383ffff */
.L_x_10:
[----:B------:R-:W-:Y:S05]  /*1680*/  @!P0 EXIT ;  /* 0x000000000000894d */ /* 0x000fea0003800000 */
[----:B------:R-:W-:Y:S02]  /*1690*/  ISETP.GE.U32.AND P1, PT, R5, 0x8, PT ;  /* 0x000000080500780c */ /* 0x000fe40003f26070 */
[----:B------:R-:W-:-:S04]  /*16a0*/  LOP3.LUT R6, R0, 0x7, RZ, 0xc0, !PT ;  /* 0x0000000700067812 */ /* 0x000fc800078ec0ff */
[----:B------:R-:W-:-:S07]  /*16b0*/  ISETP.NE.AND P0, PT, R6, RZ, PT ;  /* 0x000000ff0600720c */ /* 0x000fce0003f05270 */
[----:B------:R-:W-:Y:S06]  /*16c0*/  @!P1 BRA `(.L_x_12) ;  /* 0x0000000000989947 */ /* 0x000fec0003800000 */
[----:B------:R-:W-:-:S04]  /*16d0*/  IMAD R11, R7, 0x80, R2 ;  /* 0x00000080070b7824 */ /* 0x000fc800078e0202 */
[----:B------:R-:W-:-:S05]  /*16e0*/  IMAD.WIDE R12, R11, 0x8, R8 ;  /* 0x000000080b0c7825 */ /* 0x000fca00078e0208 */
[----:B------:R-:W3:Y:S01]  /*16f0*/  LDG.E.64 R14, desc[UR4][R12.64] ;  /* 0x000000040c0e7981 */ /* 0x000ee2000c1e1b00 */
[----:B------:R-:W-:Y:S01]  /*1700*/  IMAD.MOV.U32 R5, RZ, RZ, 0x61 ;  /* 0x00000061ff057424 */ /* 0x000fe200078e00ff */
[----:B------:R-:W-:-:S04]  /*1710*/  IADD3 R10, P2, PT, R11, R3, RZ ;  /* 0x000000030b0a7210 */ /* 0x000fc80007f5e0ff */
[----:B------:R-:W-:Y:S01]  /*1720*/  LEA.HI.X.SX32 R11, R11, R4, 0x1, P2 ;  /* 0x000000040b0b7211 */ /* 0x000fe200010f0eff */
[----:B---3--:R-:W-:-:S06]  /*1730*/  DSETP.GEU.AND P1, PT, R14, RZ, PT ;  /* 0x000000ff0e00722a */ /* 0x008fcc0003f2e000 */
[----:B--2---:R-:W-:-:S05]  /*1740*/  SEL R17, R5, 0x62, !P1 ;  /* 0x0000006205117807 */ /* 0x004fca0004800000 */
        /* <DEDUP_REMOVED lines=23> */
[----:B0-----:R-:W-:-:S05]  /*18c0*/  SEL R17, R5, 0x62, !P1 ;  /* 0x0000006205117807 */ /* 0x001fca0004800000 */
[----:B------:R1:W-:Y:S04]  /*18d0*/  STG.E.U8 desc[UR4][R10.64+0x300], R17 ;  /* 0x000300110a007986 */ /* 0x0003e8000c101104 */
[----:B------:R-:W2:Y:S01]  /*18e0*/  LDG.E.64 R14, desc[UR4][R12.64+0x1c00] ;  /* 0x001c00040c0e7981 */ /* 0x000ea2000c1e1b00 */
[----:B------:R-:W-:Y:S01]  /*18f0*/  VIADD R7, R7, 0x8 ;  /* 0x0000000807077836 */ /* 0x000fe20000000000 */
[----:B--2---:R-:W-:-:S06]  /*1900*/  DSETP.GEU.AND P1, PT, R14, RZ, PT ;  /* 0x000000ff0e00722a */ /* 0x004fcc0003f2e000 */
[----:B------:R-:W-:-:S05]  /*1910*/  SEL R5, R5, 0x62, !P1 ;  /* 0x0000006205057807 */ /* 0x000fca0004800000 */
[----:B------:R1:W-:Y:S03]  /*1920*/  STG.E.U8 desc[UR4][R10.64+0x380], R5 ;  /* 0x000380050a007986 */ /* 0x0003e6000c101104 */
.L_x_12:
[----:B------:R-:W-:Y:S05]  /*1930*/  @!P0 EXIT ;  /* 0x000000000000894d */ /* 0x000fea0003800000 */
[----:B------:R-:W-:Y:S02]  /*1940*/  ISETP.GE.U32.AND P1, PT, R6, 0x4, PT ;  /* 0x000000040600780c */ /* 0x000fe40003f26070 */
[----:B------:R-:W-:-:S04]  /*1950*/  LOP3.LUT R0, R0, 0x3, RZ, 0xc0, !PT ;  /* 0x0000000300007812 */ /* 0x000fc800078ec0ff */
[----:B------:R-:W-:-:S07]  /*1960*/  ISETP.NE.AND P0, PT, R0, RZ, PT ;  /* 0x000000ff0000720c */ /* 0x000fce0003f05270 */
[----:B------:R-:W-:Y:S06]  /*1970*/  @!P1 BRA `(.L_x_13) ;  /* 0x0000000000589947 */ /* 0x000fec0003800000 */
[----:B-1----:R-:W-:-:S04]  /*1980*/  IMAD R5, R7, 0x80, R2 ;  /* 0x0000008007057824 */ /* 0x002fc800078e0202 */
[----:B------:R-:W-:-:S05]  /*1990*/  IMAD.WIDE R12, R5, 0x8, R8 ;  /* 0x00000008050c7825 */ /* 0x000fca00078e0208 */
[----:B------:R-:W3:Y:S01]  /*19a0*/  LDG.E.64 R10, desc[UR4][R12.64] ;  /* 0x000000040c0a7981 */ /* 0x000ee2000c1e1b00 */
[----:B------:R-:W-:Y:S01]  /*19b0*/  IMAD.MOV.U32 R6, RZ, RZ, 0x61 ;  /* 0x00000061ff067424 */ /* 0x000fe200078e00ff */
[----:B---3--:R-:W-:Y:S01]  /*19c0*/  DSETP.GEU.AND P1, PT, R10, RZ, PT ;  /* 0x000000ff0a00722a */ /* 0x008fe20003f2e000 */
[----:B------:R-:W-:-:S04]  /*19d0*/  IADD3 R10, P2, PT, R5, R3, RZ ;  /* 0x00000003050a7210 */ /* 0x000fc80007f5e0ff */
[----:B------:R-:W-:Y:S02]  /*19e0*/  LEA.HI.X.SX32 R11, R5, R4, 0x1, P2 ;  /* 0x00000004050b7211 */ /* 0x000fe400010f0eff */
[----:B------:R-:W-:-:S05]  /*19f0*/  SEL R5, R6, 0x62, !P1 ;  /* 0x0000006206057807 */ /* 0x000fca0004800000 */
        /* <DEDUP_REMOVED lines=9> */
[----:B------:R-:W2:Y:S01]  /*1a90*/  LDG.E.64 R14, desc[UR4][R12.64+0xc00] ;  /* 0x000c00040c0e7981 */ /* 0x000ea2000c1e1b00 */
[----:B------:R-:W-:Y:S01]  /*1aa0*/  VIADD R7, R7, 0x4 ;  /* 0x0000000407077836 */ /* 0x000fe20000000000 */
[----:B--2---:R-:W-:-:S06]  /*1ab0*/  DSETP.GEU.AND P1, PT, R14, RZ, PT ;  /* 0x000000ff0e00722a */ /* 0x004fcc0003f2e000 */
[----:B0-----:R-:W-:-:S05]  /*1ac0*/  SEL R5, R6, 0x62, !P1 ;  /* 0x0000006206057807 */ /* 0x001fca0004800000 */
[----:B------:R3:W-:Y:S03]  /*1ad0*/  STG.E.U8 desc[UR4][R10.64+0x180], R5 ;  /* 0x000180050a007986 */ /* 0x0007e6000c101104 */
.L_x_13:
[----:B------:R-:W-:Y:S05]  /*1ae0*/  @!P0 EXIT ;  /* 0x000000000000894d */ /* 0x000fea0003800000 */
[----:B-1-3--:R-:W-:Y:S02]  /*1af0*/  IMAD R5, R7, 0x80, R2 ;  /* 0x0000008007057824 */ /* 0x00afe400078e0202 */
[----:B------:R-:W-:-:S07]  /*1b00*/  IMAD.MOV R0, RZ, RZ, -R0 ;  /* 0x000000ffff007224 */ /* 0x000fce00078e0a00 */
.L_x_14:
[----:B------:R-:W-:-:S06]  /*1b10*/  IMAD.WIDE R6, R5, 0x8, R8 ;  /* 0x0000000805067825 */ /* 0x000fcc00078e0208 */
[----:B------:R-:W3:Y:S01]  /*1b20*/  LDG.E.64 R6, desc[UR4][R6.64] ;  /* 0x0000000406067981 */ /* 0x000ee2000c1e1b00 */
[----:B0-----:R-:W-:Y:S01]  /*1b30*/  IMAD.MOV.U32 R13, RZ, RZ, 0x61 ;  /* 0x00000061ff0d7424 */ /* 0x001fe200078e00ff */
[----:B------:R-:W-:Y:S01]  /*1b40*/  IADD3 R10, P1, PT, R5, R3, RZ ;  /* 0x00000003050a7210 */ /* 0x000fe20007f3e0ff */
[----:B------:R-:W-:-:S03]  /*1b50*/  VIADD R0, R0, 0x1 ;  /* 0x0000000100007836 */ /* 0x000fc60000000000 */
[----:B------:R-:W-:Y:S01]  /*1b60*/  LEA.HI.X.SX32 R11, R5, R4, 0x1, P1 ;  /* 0x00000004050b7211 */ /* 0x000fe200008f0eff */
[----:B---3--:R-:W-:-:S06]  /*1b70*/  DSETP.GEU.AND P0, PT, R6, RZ, PT ;  /* 0x000000ff0600722a */ /* 0x008fcc0003f0e000 */
[----:B------:R-:W-:Y:S02]  /*1b80*/  SEL R13, R13, 0x62, !P0 ;  /* 0x000000620d0d7807 */ /* 0x000fe40004000000 */
[----:B------:R-:W-:-:S03]  /*1b90*/  ISETP.NE.AND P0, PT, R0, RZ, PT ;  /* 0x000000ff0000720c */ /* 0x000fc60003f05270 */
[----:B------:R0:W-:Y:S10]  /*1ba0*/  STG.E.U8 desc[UR4][R10.64], R13 ;  /* 0x0000000d0a007986 */ /* 0x0001f4000c101104 */
[----:B------:R-:W-:Y:S05]  /*1bb0*/  @!P0 EXIT ;  /* 0x000000000000894d */ /* 0x000fea0003800000 */
[----:B------:R-:W-:Y:S01]  /*1bc0*/  VIADD R5, R5, 0x80 ;  /* 0x0000008005057836 */ /* 0x000fe20000000000 */
[----:B------:R-:W-:Y:S06]  /*1bd0*/  BRA `(.L_x_14) ;  /* 0xfffffffc00cc7947 */ /* 0x000fec000383ffff */
.L_x_15:
[----:B------:R-:W-:-:S00]  /*1be0*/  BRA `(.L_x_15) ;  /* 0xfffffffc00fc7947 */ /* 0x000fc0000383ffff */
[----:B------:R-:W-:-:S00]  /*1bf0*/  NOP ;  /* 0x0000000000007918 */ /* 0x000fc00000000000 */
        /* <DEDUP_REMOVED lines=8> */
.L_x_153:


//--------------------- .text._ZN3cub18CUB_300001_SM_10006detail9transform16transform_kernelINS2_10policy_hubILb1EN4cuda3std3__45tupleIJN6thrust24THRUST_300001_SM_1000_NS6detail15normal_iteratorINSA_10device_ptrIdEEEEEEEE10policy1000Ei3SaxNSC_INSD_IcEEEEJPdEEEvT0_iT1_T2_DpNS2_10kernel_argIT3_EE --------------------------
	.section	.text._ZN3cub18CUB_300001_SM_10006detail9transform16transform_kernelINS2_10policy_hubILb1EN4cuda3std3__45tupleIJN6thrust24THRUST_300001_SM_1000_NS6detail15normal_iteratorINSA_10device_ptrIdEEEEEEEE10policy1000Ei3SaxNSC_INSD_IcEEEEJPdEEEvT0_iT1_T2_DpNS2_10kernel_argIT3_EE,"ax",@progbits
	.align	128
        .global         _ZN3cub18CUB_300001_SM_10006detail9transform16transform_kernelINS2_10policy_hubILb1EN4cuda3std3__45tupleIJN6thrust24THRUST_300001_SM_1000_NS6detail15normal_iteratorINSA_10device_ptrIdEEEEEEEE10policy1000Ei3SaxNSC_INSD_IcEEEEJPdEEEvT0_iT1_T2_DpNS2_10kernel_argIT3_EE
        .type           _ZN3cub18CUB_300001_SM_10006detail9transform16transform_kernelINS2_10policy_hubILb1EN4cuda3std3__45tupleIJN6thrust24THRUST_300001_SM_1000_NS6detail15normal_iteratorINSA_10device_ptrIdEEEEEEEE10policy1000Ei3SaxNSC_INSD_IcEEEEJPdEEEvT0_iT1_T2_DpNS2_10kernel_argIT3_EE,@function
        .size           _ZN3cub18CUB_300001_SM_10006detail9transform16transform_kernelINS2_10policy_hubILb1EN4cuda3std3__45tupleIJN6thrust24THRUST_300001_SM_1000_NS6detail15normal_iteratorINSA_10device_ptrIdEEEEEEEE10policy1000Ei3SaxNSC_INSD_IcEEEEJPdEEEvT0_iT1_T2_DpNS2_10kernel_argIT3_EE,(.L_x_154 - _ZN3cub18CUB_300001_SM_10006detail9transform16transform_kernelINS2_10policy_hubILb1EN4cuda3std3__45tupleIJN6thrust24THRUST_300001_SM_1000_NS6detail15normal_iteratorINSA_10device_ptrIdEEEEEEEE10policy1000Ei3SaxNSC_INSD_IcEEEEJPdEEEvT0_iT1_T2_DpNS2_10kernel_argIT3_EE)
        .other          _ZN3cub18CUB_300001_SM_10006detail9transform16transform_kernelINS2_10policy_hubILb1EN4cuda3std3__45tupleIJN6thrust24THRUST_300001_SM_1000_NS6detail15normal_iteratorINSA_10device_ptrIdEEEEEEEE10policy1000Ei3SaxNSC_INSD_IcEEEEJPdEEEvT0_iT1_T2_DpNS2_10kernel_argIT3_EE,@"STO_CUDA_ENTRY STV_DEFAULT"
_ZN3cub18CUB_300001_SM_10006detail9transform16transform_kernelINS2_10policy_hubILb1EN4cuda3std3__45tupleIJN6thrust24THRUST_300001_SM_1000_NS6detail15normal_iteratorINSA_10device_ptrIdEEEEEEEE10policy1000Ei3SaxNSC_INSD_IcEEEEJPdEEEvT0_iT1_T2_DpNS2_10kernel_argIT3_EE:
.text._ZN3cub18CUB_300001_SM_10006detail9transform16transform_kernelINS2_10policy_hubILb1EN4cuda3std3__45tupleIJN6thrust24THRUST_300001_SM_1000_NS6detail15normal_iteratorINSA_10device_ptrIdEEEEEEEE10policy1000Ei3SaxNSC_INSD_IcEEEEJPdEEEvT0_iT1_T2_DpNS2_10kernel_argIT3_EE:
[----:B------:R-:W-:Y:S08]  /*0000*/  LDC R1, c[0x0][0x37c] ;  /* 0x0000df00ff017b82 */ /* 0x000ff00000000800 */
[----:B------:R-:W0:Y:S01]  /*0010*/  LDC.64 R6, c[0x0][0x380] ;  /* 0x0000e000ff067b82 */ /* 0x000e220000000a00 */
[----:B------:R-:W1:Y:S01]  /*0020*/  S2R R0, SR_TID.X ;  /* 0x0000000000007919 */ /* 0x000e620000002100 */
[----:B------:R-:W2:Y:S01]  /*0030*/  LDCU.64 UR6, c[0x0][0x358] ;  /* 0x00006b00ff0677ac */ /* 0x000ea20008000a00 */
[----:B------:R-:W-:Y:S05]  /*0040*/  BSSY.RECONVERGENT B0, `(.L_x_16) ;  /* 0x000001e000007945 */ /* 0x000fea0003800200 */
[----:B------:R-:W3:Y:S08]  /*0050*/  S2UR UR4, SR_CTAID.X ;  /* 0x00000000000479c3 */ /* 0x000ef00000002500 */
[----:B------:R-:W4:Y:S01]  /*0060*/  LDC.64 R10, c[0x0][0x390] ;  /* 0x0000e400ff0a7b82 */ /* 0x000f220000000a00 */
[----:B0-----:R-:W-:-:S07]  /*0070*/  IMAD.SHL.U32 R2, R7, 0x80, RZ ;  /* 0x0000008007027824 */ /* 0x001fce00078e00ff */
[----:B------:R-:W0:Y:S01]  /*0080*/  LDC.64 R8, c[0x0][0x398] ;  /* 0x0000e600ff087b82 */ /* 0x000e220000000a00 */
[----:B---3--:R-:W-:Y:S02]  /*0090*/  IMAD R5, R2, UR4, RZ ;  /* 0x0000000402057c24 */ /* 0x008fe4000f8e02ff */
[----:B-1----:R-:W-:Y:S02]  /*00a0*/  IMAD.SHL.U32 R15, R0, 0x80, RZ ;  /* 0x00000080000f7824 */ /* 0x002fe400078e00ff */
[----:B------:R-:W-:-:S05]  /*00b0*/  IMAD.IADD R3, R6, 0x1, -R5 ;  /* 0x0000000106037824 */ /* 0x000fca00078e0a05 */
[CC--:B------:R-:W-:Y:S02]  /*00c0*/  VIMNMX R4, PT, PT, R2.reuse, R3.reuse, PT ;  /* 0x0000000302047248 */ /* 0x0c0fe40003fe0100 */
[----:B------:R-:W-:Y:S02]  /*00d0*/  ISETP.GT.AND P0, PT, R2, R3, PT ;  /* 0x000000030200720c */ /* 0x000fe40003f04270 */
[----:B------:R-:W-:Y:S01]  /*00e0*/  SHF.R.S32.HI R2, RZ, 0x1f, R5 ;  /* 0x0000001fff027819 */ /* 0x000fe20000011405 */
[----:B------:R-:W-:Y:S01]  /*00f0*/  IMAD.SHL.U32 R6, R4, 0x8, RZ ;  /* 0x0000000804067824 */ /* 0x000fe200078e00ff */
[C---:B----4-:R-:W-:Y:S02]  /*0100*/  IADD3 R3, P1, PT, R5.reuse, R10, RZ ;  /* 0x0000000a05037210 */ /* 0x050fe40007f3e0ff */
[----:B0-----:R-:W-:Y:S02]  /*0110*/  LEA R8, P3, R5, R8, 0x3 ;  /* 0x0000000805087211 */ /* 0x001fe400078618ff */
[----:B------:R-:W-:-:S02]  /*0120*/  ISETP.GE.AND P2, PT, R15, R6, PT ;  /* 0x000000060f00720c */ /* 0x000fc40003f46270 */
[----:B------:R-:W-:-:S05]  /*0130*/  SHF.L.U64.HI R10, R5, 0x3, R2 ;  /* 0x00000003050a7819 */ /* 0x000fca0000010202 */
[----:B------:R-:W-:-:S06]  /*0140*/  IMAD.X R9, R10, 0x1, R9, P3 ;  /* 0x000000010a097824 */ /* 0x000fcc00018e0609 */
[----:B--2---:R-:W-:Y:S05]  /*0150*/  @P2 BRA `(.L_x_17) ;  /* 0x0000000000302947 */ /* 0x004fea0003800000 */
[----:B------:R-:W0:Y:S02]  /*0160*/  LDC.64 R12, c[0x0][0x398] ;  /* 0x0000e600ff0c7b82 */ /* 0x000e240000000a00 */
[----:B0-----:R-:W-:-:S03]  /*0170*/  IMAD.WIDE.U32 R12, R0, 0x80, R12 ;  /* 0x00000080000c7825 */ /* 0x001fc600078e000c */
[----:B------:R-:W-:-:S04]  /*0180*/  LEA R10, P2, R5, R12, 0x3 ;  /* 0x0000000c050a7211 */ /* 0x000fc800078418ff */
[----:B------:R-:W-:-:S09]  /*0190*/  LEA.HI.X R5, R5, R13, R2, 0x3, P2 ;  /* 0x0000000d05057211 */ /* 0x000fd200010f1c02 */
.L_x_18:
[----:B------:R-:W-:Y:S01]  /*01a0*/  IMAD.MOV.U32 R12, RZ, RZ, R10 ;  /* 0x000000ffff0c7224 */ /* 0x000fe200078e000a */
[----:B------:R-:W-:Y:S01]  /*01b0*/  IADD3 R10, P3, PT, R10, 0x4000, RZ ;  /* 0x000040000a0a7810 */ /* 0x000fe20007f7e0ff */
[--C-:B------:R-:W-:Y:S02]  /*01c0*/  IMAD.MOV.U32 R13, RZ, RZ, R5.reuse ;  /* 0x000000ffff0d7224 */ /* 0x100fe400078e0005 */
[----:B------:R-:W-:Y:S02]  /*01d0*/  VIADD R15, R15, 0x4000 ;  /* 0x000040000f0f7836 */ /* 0x000fe40000000000 */
[----:B------:R-:W-:Y:S01]  /*01e0*/  IMAD.X R5, RZ, RZ, R5, P3 ;  /* 0x000000ffff057224 */ /* 0x000fe200018e0605 */
[----:B------:R0:W-:Y:S02]  /*01f0*/  CCTL.E.PF2 [R12] ;  /* 0x000000000c00798f */ /* 0x0001e40000800100 */
[----:B------:R-:W-:-:S13]  /*0200*/  ISETP.GE.AND P2, PT, R15, R6, PT ;  /* 0x000000060f00720c */ /* 0x000fda0003f46270 */
[----:B0-----:R-:W-:Y:S05]  /*0210*/  @!P2 BRA `(.L_x_18) ;  /* 0xfffffffc00e0a947 */ /* 0x001fea000383ffff */
.L_x_17:
[----:B------:R-:W-:Y:S05]  /*0220*/  BSYNC.RECONVERGENT B0 ;  /* 0x0000000000007941 */ /* 0x000fea0003800200 */
.L_x_16:
[----:B------:R-:W-:Y:S01]  /*0230*/  IMAD.X R2, R2, 0x1, R11, P1 ;  /* 0x0000000102027824 */ /* 0x000fe200008e060b */
[----:B------:R-:W-:Y:S06]  /*0240*/  @P0 BRA `(.L_x_19) ;  /* 0x0000000800d00947 */ /* 0x000fec0003800000 */
        /* <DEDUP_REMOVED lines=17> */
.L_x_21:
        /* <DEDUP_REMOVED lines=76> */
.L_x_20:
[----:B------:R-:W-:Y:S05]  /*0820*/  @!P0 EXIT ;  /* 0x000000000000894d */ /* 0x000fea0003800000 */
[----:B------:R-:W0:Y:S01]  /*0830*/  LDCU UR4, c[0x0][0x384] ;  /* 0x00007080ff0477ac */ /* 0x000e220008000800 */
[----:B------:R-:W-:Y:S01]  /*0840*/  ISETP.GE.U32.AND P1, PT, R22, 0x8, PT ;  /* 0x000000081600780c */ /* 0x000fe20003f26070 */
[----:B0-----:R-:W-:-:S06]  /*0850*/  ULOP3.LUT UR5, UR4, 0x7, URZ, 0xc0, !UPT ;  /* 0x0000000704057892 */ /* 0x001fcc000f8ec0ff */
[----:B------:R-:W-:-:S06]  /*0860*/  ISETP.NE.AND P0, PT, RZ, UR5, PT ;  /* 0x00000005ff007c0c */ /* 0x000fcc000bf05270 */
[----:B------:R-:W-:Y:S07]  /*0870*/  @!P1 BRA `(.L_x_22) ;  /* 0x0000000000989947 */ /* 0x000fee0003800000 */
[----:B--2---:R-:W-:-:S04]  /*0880*/  IMAD R7, R5, 0x80, R0 ;  /* 0x0000008005077824 */ /* 0x004fc800078e0200 */
[----:B------:R-:W-:-:S05]  /*0890*/  IMAD.WIDE R10, R7, 0x8, R8 ;  /* 0x00000008070a7825 */ /* 0x000fca00078e0208 */
[----:B------:R-:W2:Y:S01]  /*08a0*/  LDG.E.64 R12, desc[UR6][R10.64] ;  /* 0x000000060a0c7981 */ /* 0x000ea2000c1e1b00 */
[----:B------:R-:W-:Y:S01]  /*08b0*/  IMAD.MOV.U32 R4, RZ, RZ, 0x61 ;  /* 0x00000061ff047424 */ /* 0x000fe200078e00ff */
[----:B------:R-:W-:-:S04]  /*08c0*/  IADD3 R6, P2, PT, R7, R3, RZ ;  /* 0x0000000307067210 */ /* 0x000fc80007f5e0ff */
[----:B------:R-:W-:Y:S01]  /*08d0*/  LEA.HI.X.SX32 R7, R7, R2, 0x1, P2 ;  /* 0x0000000207077211 */ /* 0x000fe200010f0eff */
        /* <DEDUP_REMOVED lines=32> */
.L_x_22:
[----:B------:R-:W-:Y:S05]  /*0ae0*/  @!P0 EXIT ;  /* 0x000000000000894d */ /* 0x000fea0003800000 */
[----:B------:R-:W-:Y:S02]  /*0af0*/  UISETP.GE.U32.AND UP0, UPT, UR5, 0x4, UPT ;  /* 0x000000040500788c */ /* 0x000fe4000bf06070 */
[----:B------:R-:W-:-:S06]  /*0b00*/  ULOP3.LUT UR4, UR4, 0x3, URZ, 0xc0, !UPT ;  /* 0x0000000304047892 */ /* 0x000fcc000f8ec0ff */
[----:B------:R-:W-:Y:S01]  /*0b10*/  ISETP.NE.AND P0, PT, RZ, UR4, PT ;  /* 0x00000004ff007c0c */ /* 0x000fe2000bf05270 */
[----:B------:R-:W-:-:S12]  /*0b20*/  BRA.U !UP0, `(.L_x_23) ;  /* 0x0000000108587547 */ /* 0x000fd8000b800000 */
[----:B-12---:R-:W-:-:S04]  /*0b30*/  IMAD R7, R5, 0x80, R0 ;  /* 0x0000008005077824 */ /* 0x006fc800078e0200 */
        /* <DEDUP_REMOVED lines=19> */
[----:B------:R-:W-:-:S05]  /*0c70*/  SEL R13, R4, 0x62, !P1 ;  /* 0x00000062040d7807 */ /* 0x000fca0004800000 */
[----:B------:R0:W-:Y:S03]  /*0c80*/  STG.E.U8 desc[UR6][R6.64+0x180], R13 ;  /* 0x0001800d06007986 */ /* 0x0001e6000c101106 */
.L_x_23:
[----:B------:R-:W-:Y:S05]  /*0c90*/  @!P0 EXIT ;  /* 0x000000000000894d */ /* 0x000fea0003800000 */
[----:B------:R-:W-:Y:S01]  /*0ca0*/  IMAD R11, R5, 0x80, R0 ;  /* 0x00000080050b7824 */ /* 0x000fe200078e0200 */
[----:B------:R-:W-:-:S12]  /*0cb0*/  UIADD3 UR4, UPT, UPT, -UR4, URZ, URZ ;  /* 0x000000ff04047290 */ /* 0x000fd8000fffe1ff */
.L_x_24:
[----:B------:R-:W-:-:S06]  /*0cc0*/  IMAD.WIDE R4, R11, 0x8, R8 ;  /* 0x000000080b047825 */ /* 0x000fcc00078e0208 */
[----:B---3--:R-:W3:Y:S01]  /*0cd0*/  LDG.E.64 R4, desc[UR6][R4.64] ;  /* 0x0000000604047981 */ /* 0x008ee2000c1e1b00 */
[----:B01----:R-:W-:Y:S01]  /*0ce0*/  IMAD.MOV.U32 R13, RZ, RZ, 0x61 ;  /* 0x00000061ff0d7424 */ /* 0x003fe200078e00ff */
[----:B------:R-:W-:Y:S01]  /*0cf0*/  IADD3 R6, P1, PT, R11, R3, RZ ;  /* 0x000000030b067210 */ /* 0x000fe20007f3e0ff */
[----:B------:R-:W-:-:S03]  /*0d00*/  UIADD3 UR4, UPT, UPT, UR4, 0x1, URZ ;  /* 0x0000000104047890 */ /* 0x000fc6000fffe0ff */
[C---:B--2---:R-:W-:Y:S01]  /*0d10*/  LEA.HI.X.SX32 R7, R11.reuse, R2, 0x1, P1 ;  /* 0x000000020b077211 */ /* 0x044fe200008f0eff */
[----:B------:R-:W-:Y:S01]  /*0d20*/  UISETP.NE.AND UP0, UPT, UR4, URZ, UPT ;  /* 0x000000ff0400728c */ /* 0x000fe2000bf05270 */
[----:B------:R-:W-:Y:S01]  /*0d30*/  VIADD R11, R11, 0x80 ;  /* 0x000000800b0b7836 */ /* 0x000fe20000000000 */
[----:B---3--:R-:W-:-:S06]  /*0d40*/  DSETP.GEU.AND P0, PT, R4, RZ, PT ;  /* 0x000000ff0400722a */ /* 0x008fcc0003f0e000 */
[----:B------:R-:W-:-:S05]  /*0d50*/  SEL R13, R13, 0x62, !P0 ;  /* 0x000000620d0d7807 */ /* 0x000fca0004000000 */
[----:B------:R3:W-:Y:S01]  /*0d60*/  STG.E.U8 desc[UR6][R6.64], R13 ;  /* 0x0000000d06007986 */ /* 0x0007e2000c101106 */
[----:B------:R-:W-:Y:S05]  /*0d70*/  BRA.U UP0, `(.L_x_24) ;  /* 0xfffffffd00d07547 */ /* 0x000fea000b83ffff */
[----:B------:R-:W-:Y:S05]  /*0d80*/  EXIT ;  /* 0x000000000000794d */ /* 0x000fea0003800000 */
.L_x_19:
[----:B------:R-:W-:-:S13]  /*0d90*/  ISETP.GE.AND P0, PT, R7, 0x1, PT ;  /* 0x000000010700780c */ /* 0x000fda0003f06270 */
[----:B------:R-:W-:Y:S05]  /*0da0*/  @!P0 EXIT ;  /* 0x000000000000894d */ /* 0x000fea0003800000 */
[C---:B------:R-:W-:Y:S01]  /*0db0*/  ISETP.GE.U32.AND P0, PT, R7.reuse, 0x8, PT ;  /* 0x000000080700780c */ /* 0x040fe20003f06070 */
[----:B------:R-:W-:Y:S01]  /*0dc0*/  IMAD.MOV.U32 R5, RZ, RZ, RZ ;  /* 0x000000ffff057224 */ /* 0x000fe200078e00ff */
[----:B------:R-:W-:-:S11]  /*0dd0*/  LOP3.LUT R16, R7, 0x7, RZ, 0xc0, !PT ;  /* 0x0000000707107812 */ /* 0x000fd600078ec0ff */
[----:B------:R-:W-:Y:S05]  /*0de0*/  @!P0 BRA `(.L_x_25) ;  /* 0x0000000400188947 */ /* 0x000fea0003800000 */
[----:B------:R-:W-:Y:S01]  /*0df0*/  LOP3.LUT R5, R7, 0x7ffffff8, RZ, 0xc0, !PT ;  /* 0x7ffffff807057812 */ /* 0x000fe200078ec0ff */
[----:B------:R-:W-:-:S07]  /*0e00*/  IMAD.MOV.U32 R12, RZ, RZ, RZ ;  /* 0x000000ffff0c7224 */ /* 0x000fce00078e00ff */
.L_x_28:
[----:B-1----:R-:W-:-:S05]  /*0e10*/  IMAD R13, R12, 0x80, R0 ;  /* 0x000000800c0d7824 */ /* 0x002fca00078e0200 */
[----:B------:R-:W-:-:S13]  /*0e20*/  ISETP.GE.AND P1, PT, R13, R4, PT ;  /* 0x000000040d00720c */ /* 0x000fda0003f26270 */
[----:B0-----:R-:W-:-:S06]  /*0e30*/  @!P1 IMAD.WIDE.U32 R10, R13, 0x8, R8 ;  /* 0x000000080d0a9825 */ /* 0x001fcc00078e0008 */
        /* <DEDUP_REMOVED lines=11> */
[----:B------:R-:W-:Y:S01]  /*0ef0*/  VIADD R11, R13, 0x100 ;  /* 0x000001000d0b7836 */ /* 0x000fe20000000000 */
[----:B------:R-:W-:-:S04]  /*0f00*/  IADD3 R10, P3, PT, R21, R3, RZ ;  /* 0x00000003150a7210 */ /* 0x000fc80007f7e0ff */
[----:B------:R-:W-:Y:S02]  /*0f10*/  ISETP.GE.AND P1, PT, R11, R4, PT ;  /* 0x000000040b00720c */ /* 0x000fe40003f26270 */
[----:B------:R-:W-:Y:S01]  /*0f20*/  LEA.HI.X.SX32 R11, R21, R2, 0x1, P3 ;  /* 0x00000002150b7211 */ /* 0x000fe200018f0eff */
[----:B--2---:R-:W-:Y:S01]  /*0f30*/  @!P0 DSETP.GEU.AND P2, PT, R14, RZ, PT ;  /* 0x000000ff0e00822a */ /* 0x004fe20003f4e000 */
[----:B------:R-:W-:-:S05]  /*0f40*/  @!P0 IMAD.MOV.U32 R14, RZ, RZ, 0x61 ;  /* 0x00000061ff0e8424 */ /* 0x000fca00078e00ff */
[----:B------:R-:W-:-:S05]  /*0f50*/  @!P0 SEL R21, R14, 0x62, !P2 ;  /* 0x000000620e158807 */ /* 0x000fca0005000000 */
[----:B------:R1:W-:Y:S04]  /*0f60*/  @!P0 STG.E.U8 desc[UR6][R10.64], R21 ;  /* 0x000000150a008986 */ /* 0x0003e8000c101106 */
[----:B------:R-:W2:Y:S01]  /*0f70*/  @!P1 LDG.E.64 R14, desc[UR6][R6.64+0x400] ;  /* 0x00040006060e9981 */ /* 0x000ea2000c1e1b00 */
[----:B0-----:R-:W-:-:S05]  /*0f80*/  VIADD R17, R13, 0x180 ;  /* 0x000001800d117836 */ /* 0x001fca0000000000 */
[----:B------:R-:W-:Y:S01]  /*0f90*/  ISETP.GE.AND P2, PT, R17, R4, PT ;  /* 0x000000041100720c */ /* 0x000fe20003f46270 */
[----:B------:R-:W-:Y:S01]  /*0fa0*/  @!P1 IMAD.MOV.U32 R17, RZ, RZ, 0x61 ;  /* 0x00000061ff119424 */ /* 0x000fe200078e00ff */
[----:B--2---:R-:W-:-:S06]  /*0fb0*/  @!P1 DSETP.GEU.AND P0, PT, R14, RZ, PT ;  /* 0x000000ff0e00922a */ /* 0x004fcc0003f0e000 */
[----:B------:R-:W-:-:S05]  /*0fc0*/  @!P1 SEL R17, R17, 0x62, !P0 ;  /* 0x0000006211119807 */ /* 0x000fca0004000000 */
[----:B------:R0:W-:Y:S04]  /*0fd0*/  @!P1 STG.E.U8 desc[UR6][R10.64+0x80], R17 ;  /* 0x000080110a009986 */ /* 0x0001e8000c101106 */
[----:B------:R-:W2:Y:S01]  /*0fe0*/  @!P2 LDG.E.64 R14, desc[UR6][R6.64+0x800] ;  /* 0x00080006060ea981 */ /* 0x000ea2000c1e1b00 */
[----:B------:R-:W-:-:S05]  /*0ff0*/  VIADD R19, R13, 0x200 ;  /* 0x000002000d137836 */ /* 0x000fca0000000000 */
[----:B------:R-:W-:Y:S01]  /*1000*/  ISETP.GE.AND P1, PT, R19, R4, PT ;  /* 0x000000041300720c */ /* 0x000fe20003f26270 */
[----:B------:R-:W-:Y:S01]  /*1010*/  @!P2 IMAD.MOV.U32 R19, RZ, RZ, 0x61 ;  /* 0x00000061ff13a424 */ /* 0x000fe200078e00ff */
[----:B--2---:R-:W-:-:S06]  /*1020*/  @!P2 DSETP.GEU.AND P0, PT, R14, RZ, PT ;  /* 0x000000ff0e00a22a */ /* 0x004fcc0003f0e000 */
[----:B------:R-:W-:-:S05]  /*1030*/  @!P2 SEL R19, R19, 0x62, !P0 ;  /* 0x000000621313a807 */ /* 0x000fca0004000000 */
[----:B------:R2:W-:Y:S04]  /*1040*/  @!P2 STG.E.U8 desc[UR6][R10.64+0x100], R19 ;  /* 0x000100130a00a986 */ /* 0x0005e8000c101106 */
[----:B------:R-:W3:Y:S01]  /*1050*/  @!P1 LDG.E.64 R14, desc[UR6][R6.64+0xc00] ;  /* 0x000c0006060e9981 */ /* 0x000ee2000c1e1b00 */
[----:B-1----:R-:W-:Y:S02]  /*1060*/  VIADD R21, R13, 0x280 ;  /* 0x000002800d157836 */ /* 0x002fe40000000000 */
[----:B0-----:R-:W-:-:S03]  /*1070*/  @!P1 IMAD.MOV.U32 R17, RZ, RZ, 0x61 ;  /* 0x00000061ff119424 */ /* 0x001fc600078e00ff */
[----:B------:R-:W-:Y:S01]  /*1080*/  ISETP.GE.AND P2, PT, R21, R4, PT ;  /* 0x000000041500720c */ /* 0x000fe20003f46270 */
[----:B---3--:R-:W-:-:S06]  /*1090*/  @!P1 DSETP.GEU.AND P0, PT, R14, RZ, PT ;  /* 0x000000ff0e00922a */ /* 0x008fcc0003f0e000 */
[----:B------:R-:W-:-:S05]  /*10a0*/  @!P1 SEL R17, R17, 0x62, !P0 ;  /* 0x0000006211119807 */ /* 0x000fca0004000000 */
[----:B------:R0:W-:Y:S04]  /*10b0*/  @!P1 STG.E.U8 desc[UR6][R10.64+0x180], R17 ;  /* 0x000180110a009986 */ /* 0x0001e8000c101106 */
[----:B------:R-:W3:Y:S01]  /*10c0*/  @!P2 LDG.E.64 R14, desc[UR6][R6.64+0x1000] ;  /* 0x00100006060ea981 */ /* 0x000ee2000c1e1b00 */
[----:B------:R-:W-:Y:S02]  /*10d0*/  VIADD R21, R13, 0x300 ;  /* 0x000003000d157836 */ /* 0x000fe40000000000 */
[----:B--2---:R-:W-:-:S03]  /*10e0*/  @!P2 IMAD.MOV.U32 R19, RZ, RZ, 0x61 ;  /* 0x00000061ff13a424 */ /* 0x004fc600078e00ff */
[----:B------:R-:W-:Y:S01]  /*10f0*/  ISETP.GE.AND P1, PT, R21, R4, PT ;  /* 0x000000041500720c */ /* 0x000fe20003f26270 */
[----:B---3--:R-:W-:-:S06]  /*1100*/  @!P2 DSETP.GEU.AND P0, PT, R14, RZ, PT ;  /* 0x000000ff0e00a22a */ /* 0x008fcc0003f0e000 */
        /* <DEDUP_REMOVED lines=8> */
[----:B------:R-:W-:Y:S02]  /*1190*/  @!P1 SEL R15, R15, 0x62, !P0 ;  /* 0x000000620f0f9807 */ /* 0x000fe40004000000 */
[----:B------:R-:W-:-:S03]  /*11a0*/  ISETP.GE.AND P0, PT, R13, R4, PT ;  /* 0x000000040d00720c */ /* 0x000fc60003f06270 */
[----:B------:R0:W-:Y:S01]  /*11b0*/  @!P1 STG.E.U8 desc[UR6][R10.64+0x280], R15 ;  /* 0x0002800f0a009986 */ /* 0x0001e2000c101106 */
[----:B------:R-:W-:-:S09]  /*11c0*/  ISETP.NE.AND P1, PT, R12, R5, PT ;  /* 0x000000050c00720c */ /* 0x000fd20003f25270 */
[----:B------:R-:W-:Y:S05]  /*11d0*/  @P0 BRA `(.L_x_27) ;  /* 0x0000000000140947 */ /* 0x000fea0003800000 */
[----:B------:R-:W2:Y:S01]  /*11e0*/  LDG.E.64 R6, desc[UR6][R6.64+0x1800] ;  /* 0x0018000606067981 */ /* 0x000ea2000c1e1b00 */
[----:B------:R-:W-:Y:S01]  /*11f0*/  IMAD.MOV.U32 R13, RZ, RZ, 0x61 ;  /* 0x00000061ff0d7424 */ /* 0x000fe200078e00ff */
[----:B--2---:R-:W-:-:S06]  /*1200*/  DSETP.GEU.AND P0, PT, R6, RZ, PT ;  /* 0x000000ff0600722a */ /* 0x004fcc0003f0e000 */
[----:B------:R-:W-:-:S05]  /*1210*/  SEL R13, R13, 0x62, !P0 ;  /* 0x000000620d0d7807 */ /* 0x000fca0004000000 */
[----:B------:R1:W-:Y:S03]  /*1220*/  STG.E.U8 desc[UR6][R10.64+0x300], R13 ;  /* 0x0003000d0a007986 */ /* 0x0003e6000c101106 */
.L_x_27:
[----:B------:R-:W-:Y:S05]  /*1230*/  BSYNC.RECONVERGENT B0 ;  /* 0x0000000000007941 */ /* 0x000fea0003800200 */
.L_x_26:
[----:B------:R-:W-:Y:S05]  /*1240*/  @P1 BRA `(.L_x_28) ;  /* 0xfffffff800f01947 */ /* 0x000fea000383ffff */
.L_x_25:
[----:B------:R-:W-:-:S13]  /*1250*/  ISETP.NE.AND P0, PT, R16, RZ, PT ;  /* 0x000000ff1000720c */ /* 0x000fda0003f05270 */
[----:B------:R-:W-:Y:S05]  /*1260*/  @!P0 EXIT ;  /* 0x000000000000894d */ /* 0x000fea0003800000 */
[----:B------:R-:W0:Y:S01]  /*1270*/  LDC R6, c[0x0][0x384] ;  /* 0x0000e100ff067b82 */ /* 0x000e220000000800 */
[----:B------:R-:W-:Y:S02]  /*1280*/  ISETP.GE.U32.AND P1, PT, R16, 0x4, PT ;  /* 0x000000041000780c */ /* 0x000fe40003f26070 */
[----:B0-----:R-:W-:-:S04]  /*1290*/  LOP3.LUT R17, R6, 0x3, RZ, 0xc0, !PT ;  /* 0x0000000306117812 */ /* 0x001fc800078ec0ff */
[----:B------:R-:W-:-:S07]  /*12a0*/  ISETP.NE.AND P0, PT, R17, RZ, PT ;  /* 0x000000ff1100720c */ /* 0x000fce0003f05270 */
[----:B------:R-:W-:Y:S06]  /*12b0*/  @!P1 BRA `(.L_x_29) ;  /* 0x0000000000a49947 */ /* 0x000fec0003800000 */
[----:B------:R-:W-:-:S05]  /*12c0*/  IMAD R7, R5, 0x80, R0 ;  /* 0x0000008005077824 */ /* 0x000fca00078e0200 */
        /* <DEDUP_REMOVED lines=34> */
[----:B-1----:R-:W-:Y:S01]  /*14f0*/  @!P1 IADD3 R10, P3, PT, R21, R3, RZ ;  /* 0x00000003150a9210 */ /* 0x002fe20007f7e0ff */
[----:B------:R-:W-:-:S03]  /*1500*/  VIADD R5, R5, 0x4 ;  /* 0x0000000405057836 */ /* 0x000fc60000000000 */
[----:B------:R-:W-:Y:S01]  /*1510*/  @!P1 LEA.HI.X.SX32 R11, R21, R2, 0x1, P3 ;  /* 0x00000002150b9211 */ /* 0x000fe200018f0eff */
[----:B--2---:R-:W-:-:S06]  /*1520*/  @!P1 DSETP.GEU.AND P2, PT, R12, RZ, PT ;  /* 0x000000ff0c00922a */ /* 0x004fcc0003f4e000 */
[----:B------:R-:W-:-:S05]  /*1530*/  @!P1 SEL R15, R15, 0x62, !P2 ;  /* 0x000000620f0f9807 */ /* 0x000fca0005000000 */
[----:B------:R0:W-:Y:S03]  /*1540*/  @!P1 STG.E.U8 desc[UR6][R10.64], R15 ;  /* 0x0000000f0a009986 */ /* 0x0001e6000c101106 */
.L_x_29:
[----:B------:R-:W-:Y:S05]  /*1550*/  @!P0 EXIT ;  /* 0x000000000000894d */ /* 0x000fea0003800000 */
[----:B------:R-:W-:Y:S02]  /*1560*/  ISETP.NE.AND P1, PT, R17, 0x1, PT ;  /* 0x000000011100780c */ /* 0x000fe40003f25270 */
[----:B------:R-:W-:-:S04]  /*1570*/  LOP3.LUT R6, R6, 0x1, RZ, 0xc0, !PT ;  /* 0x0000000106067812 */ /* 0x000fc800078ec0ff */
[----:B------:R-:W-:-:S07]  /*1580*/  ISETP.NE.U32.AND P0, PT, R6, 0x1, PT ;  /* 0x000000010600780c */ /* 0x000fce0003f05070 */
        /* <DEDUP_REMOVED lines=15> */
[----:B------:R-:W-:Y:S01]  /*1680*/  @!P1 IADD3 R6, P3, PT, R17, R3, RZ ;  /* 0x0000000311069210 */ /* 0x000fe20007f7e0ff */
[----:B------:R-:W-:Y:S02]  /*1690*/  @!P1 IMAD.MOV.U32 R14, RZ, RZ, 0x61 ;  /* 0x00000061ff0e9424 */ /* 0x000fe400078e00ff */
[----:B------:R-:W-:Y:S01]  /*16a0*/  VIADD R5, R5, 0x2 ;  /* 0x0000000205057836 */ /* 0x000fe20000000000 */
[----:B------:R-:W-:Y:S01]  /*16b0*/  @!P1 LEA.HI.X.SX32 R7, R17, R2, 0x1, P3 ;  /* 0x0000000211079211 */ /* 0x000fe200018f0eff */
[----:B---3--:R-:W-:-:S06]  /*16c0*/  @!P1 DSETP.GEU.AND P2, PT, R10, RZ, PT ;  /* 0x000000ff0a00922a */ /* 0x008fcc0003f4e000 */
[----:B------:R-:W-:-:S05]  /*16d0*/  @!P1 SEL R17, R14, 0x62, !P2 ;  /* 0x000000620e119807 */ /* 0x000fca0005000000 */
[----:B------:R2:W-:Y:S03]  /*16e0*/  @!P1 STG.E.U8 desc[UR6][R6.64], R17 ;  /* 0x0000001106009986 */ /* 0x0005e6000c101106 */
.L_x_30:
[----:B------:R-:W-:Y:S05]  /*16f0*/  @P0 EXIT ;  /* 0x000000000000094d */ /* 0x000fea0003800000 */
[----:B------:R-:W-:-:S05]  /*1700*/  IMAD R5, R5, 0x80, R0 ;  /* 0x0000008005057824 */ /* 0x000fca00078e0200 */
[----:B------:R-:W-:-:S13]  /*1710*/  ISETP.GE.AND P0, PT, R5, R4, PT ;  /* 0x000000040500720c */ /* 0x000fda0003f06270 */
[----:B------:R-:W-:Y:S05]  /*1720*/  @P0 EXIT ;  /* 0x000000000000094d */ /* 0x000fea0003800000 */
[----:B------:R-:W-:-:S06]  /*1730*/  IMAD.WIDE R8, R5, 0x8, R8 ;  /* 0x0000000805087825 */ /* 0x000fcc00078e0208 */
[----:B------:R-:W3:Y:S01]  /*1740*/  LDG.E.64 R8, desc[UR6][R8.64] ;  /* 0x0000000608087981 */ /* 0x000ee2000c1e1b00 */
[----:B------:R-:W-:Y:S01]  /*1750*/  IADD3 R4, P1, PT, R5, R3, RZ ;  /* 0x0000000305047210 */ /* 0x000fe20007f3e0ff */
[----:B------:R-:W-:-:S03]  /*1760*/  IMAD.MOV.U32 R3, RZ, RZ, 0x61 ;  /* 0x00000061ff037424 */ /* 0x000fc600078e00ff */
[----:B------:R-:W-:Y:S01]  /*1770*/  LEA.HI.X.SX32 R5, R5, R2, 0x1, P1 ;  /* 0x0000000205057211 */ /* 0x000fe200008f0eff */
[----:B---3--:R-:W-:-:S06]  /*1780*/  DSETP.GEU.AND P0, PT, R8, RZ, PT ;  /* 0x000000ff0800722a */ /* 0x008fcc0003f0e000 */
[----:B------:R-:W-:-:S05]  /*1790*/  SEL R3, R3, 0x62, !P0 ;  /* 0x0000006203037807 */ /* 0x000fca0004000000 */
[----:B------:R-:W-:Y:S01]  /*17a0*/  STG.E.U8 desc[UR6][R4.64], R3 ;  /* 0x0000000304007986 */ /* 0x000fe2000c101106 */
[----:B------:R-:W-:Y:S05]  /*17b0*/  EXIT ;  /* 0x000000000000794d */ /* 0x000fea0003800000 */
.L_x_31:
        /* <DEDUP_REMOVED lines=12> */
.L_x_154:


//--------------------- .text._ZN3cub18CUB_300001_SM_10006detail9transform16transform_kernelINS2_10policy_hubILb1EN4cuda3std3__45tupleIJN6thrust24THRUST_300001_SM_1000_NS17counting_iteratorIjNSA_11use_defaultESC_SC_EEEEEE10policy1000El3PaaNSA_6detail15normal_iteratorINSA_10device_ptrIdEEEEJSD_EEEvT0_iT1_T2_DpNS2_10kernel_argIT3_EE --------------------------
	.section	.text._ZN3cub18CUB_300001_SM_10006detail9transform16transform_kernelINS2_10policy_hubILb1EN4cuda3std3__45tupleIJN6thrust24THRUST_300001_SM_1000_NS17counting_iteratorIjNSA_11use_defaultESC_SC_EEEEEE10policy1000El3PaaNSA_6detail15normal_iteratorINSA_10device_ptrIdEEEEJSD_EEEvT0_iT1_T2_DpNS2_10kernel_argIT3_EE,"ax",@progbits
	.align	128
        .global         _ZN3cub18CUB_300001_SM_10006detail9transform16transform_kernelINS2_10policy_hubILb1EN4cuda3std3__45tupleIJN6thrust24THRUST_300001_SM_1000_NS17counting_iteratorIjNSA_11use_defaultESC_SC_EEEEEE10policy1000El3PaaNSA_6detail15normal_iteratorINSA_10device_ptrIdEEEEJSD_EEEvT0_iT1_T2_DpNS2_10kernel_argIT3_EE
        .type           _ZN3cub18CUB_300001_SM_10006detail9transform16transform_kernelINS2_10policy_hubILb1EN4cuda3std3__45tupleIJN6thrust24THRUST_300001_SM_1000_NS17counting_iteratorIjNSA_11use_defaultESC_SC_EEEEEE10policy1000El3PaaNSA_6detail15normal_iteratorINSA_10device_ptrIdEEEEJSD_EEEvT0_iT1_T2_DpNS2_10kernel_argIT3_EE,@function
        .size           _ZN3cub18CUB_300001_SM_10006detail9transform16transform_kernelINS2_10policy_hubILb1EN4cuda3std3__45tupleIJN6thrust24THRUST_300001_SM_1000_NS17counting_iteratorIjNSA_11use_defaultESC_SC_EEEEEE10policy1000El3PaaNSA_6detail15normal_iteratorINSA_10device_ptrIdEEEEJSD_EEEvT0_iT1_T2_DpNS2_10kernel_argIT3_EE,(.L_x_149 - _ZN3cub18CUB_300001_SM_10006detail9transform16transform_kernelINS2_10policy_hubILb1EN4cuda3std3__45tupleIJN6thrust24THRUST_300001_SM_1000_NS17counting_iteratorIjNSA_11use_defaultESC_SC_EEEEEE10policy1000El3PaaNSA_6detail15normal_iteratorINSA_10device_ptrIdEEEEJSD_EEEvT0_iT1_T2_DpNS2_10kernel_argIT3_EE)
        .other          _ZN3cub18CUB_300001_SM_10006detail9transform16transform_kernelINS2_10policy_hubILb1EN4cuda3std3__45tupleIJN6thrust24THRUST_300001_SM_1000_NS17counting_iteratorIjNSA_11use_defaultESC_SC_EEEEEE10policy1000El3PaaNSA_6detail15normal_iteratorINSA_10device_ptrIdEEEEJSD_EEEvT0_iT1_T2_DpNS2_10kernel_argIT3_EE,@"STO_CUDA_ENTRY STV_DEFAULT"
_ZN3cub18CUB_300001_SM_10006detail9transform16transform_kernelINS2_10policy_hubILb1EN4cuda3std3__45tupleIJN6thrust24THRUST_300001_SM_1000_NS17counting_iteratorIjNSA_11use_defaultESC_SC_EEEEEE10policy1000El3PaaNSA_6detail15normal_iteratorINSA_10device_ptrIdEEEEJSD_EEEvT0_iT1_T2_DpNS2_10kernel_argIT3_EE:
.text._ZN3cub18CUB_300001_SM_10006detail9transform16transform_kernelINS2_10policy_hubILb1EN4cuda3std3__45tupleIJN6thrust24THRUST_300001_SM_1000_NS17counting_iteratorIjNSA_11use_defaultESC_SC_EEEEEE10policy1000El3PaaNSA_6detail15normal_iteratorINSA_10device_ptrIdEEEEJSD_EEEvT0_iT1_T2_DpNS2_10kernel_argIT3_EE:
[----:B------:R-:W0:Y:S01]  /*0000*/  LDC R1, c[0x0][0x37c] ;  /* 0x0000df00ff017b82 */ /* 0x000e220000000800 */
[----:B------:R-:W1:Y:S07]  /*0010*/  LDCU UR10, c[0x0][0x388] ;  /* 0x00007100ff0a77ac */ /* 0x000e6e0008000800 */
[----:B------:R-:W2:Y:S01]  /*0020*/  S2UR UR7, SR_CTAID.X ;  /* 0x00000000000779c3 */ /* 0x000ea20000002500 */
[----:B0-----:R-:W-:Y:S01]  /*0030*/  VIADD R1, R1, 0xfffffff8 ;  /* 0xfffffff801017836 */ /* 0x001fe20000000000 */
[----:B------:R-:W0:Y:S04]  /*0040*/  LDCU.64 UR42, c[0x0][0x380] ;  /* 0x00007000ff2a77ac */ /* 0x000e280008000a00 */
[----:B------:R-:W-:Y:S01]  /*0050*/  R2UR UR11, R1 ;  /* 0x00000000010b72ca */ /* 0x000fe200000e0000 */
[----:B------:R-:W3:Y:S01]  /*0060*/  LDCU.64 UR38, c[0x0][0x3a8] ;  /* 0x00007500ff2677ac */ /* 0x000ee20008000a00 */
[----:B------:R-:W4:Y:S01]  /*0070*/  LDCU UR40, c[0x0][0x2f8] ;  /* 0x00005f00ff2877ac */ /* 0x000f220008000800 */
[----:B------:R-:W5:Y:S01]  /*0080*/  LDCU UR6, c[0x0][0x2fc] ;  /* 0x00005f80ff0677ac */ /* 0x000f620008000800 */
[----:B-1----:R-:W-:Y:S01]  /*0090*/  USHF.L.U32 UR8, UR10, 0x7, URZ ;  /* 0x000000070a087899 */ /* 0x002fe200080006ff */
[----:B------:R-:W1:Y:S03]  /*00a0*/  LDCU UR41, c[0x0][0x3b0] ;  /* 0x00007600ff2977ac */ /* 0x000e660008000800 */
[----:B------:R-:W-:-:S02]  /*00b0*/  USHF.R.S32.HI UR9, URZ, 0x1f, UR8 ;  /* 0x0000001fff097899 */ /* 0x000fc40008011408 */
[----:B--2---:R-:W-:Y:S02]  /*00c0*/  UIMAD.WIDE.U32 UR4, UR8, UR7, URZ ;  /* 0x00000007080472a5 */ /* 0x004fe4000f8e00ff */
[----:B------:R-:W-:Y:S02]  /*00d0*/  UIMAD UR7, UR9, UR7, URZ ;  /* 0x00000007090772a4 */ /* 0x000fe4000f8e02ff */
[----:B0-----:R-:W-:Y:S02]  /*00e0*/  UIADD3 UR42, UP0, UPT, -UR4, UR42, URZ ;  /* 0x0000002a042a7290 */ /* 0x001fe4000ff1e1ff */
[----:B------:R-:W-:Y:S02]  /*00f0*/  UIADD3 UR7, UPT, UPT, UR5, UR7, URZ ;  /* 0x0000000705077290 */ /* 0x000fe4000fffe0ff */
[----:B---3--:R-:W-:Y:S02]  /*0100*/  ULEA UR38, UP1, UR4, UR38, 0x3 ;  /* 0x0000002604267291 */ /* 0x008fe4000f8218ff */
[----:B------:R-:W-:-:S02]  /*0110*/  UIADD3.X UR5, UPT, UPT, ~UR7, UR43, URZ, UP0, !UPT ;  /* 0x0000002b07057290 */ /* 0x000fc400087fe5ff */
[----:B------:R-:W-:Y:S02]  /*0120*/  UISETP.LT.U32.AND UP0, UPT, UR42, UR8, UPT ;  /* 0x000000082a00728c */ /* 0x000fe4000bf01070 */
[----:B------:R-:W-:Y:S02]  /*0130*/  ULEA.HI.X UR39, UR4, UR39, UR7, 0x3, UP1 ;  /* 0x0000002704277291 */ /* 0x000fe400088f1c07 */
[----:B------:R-:W-:Y:S02]  /*0140*/  UISETP.LT.AND.EX UP0, UPT, UR5, UR9, UPT, UP0 ;  /* 0x000000090500728c */ /* 0x000fe4000bf01300 */
[----:B----4-:R-:W-:Y:S02]  /*0150*/  UIADD3 UR40, UP1, UPT, UR11, UR40, URZ ;  /* 0x000000280b287290 */ /* 0x010fe4000ff3e0ff */
[----:B------:R-:W-:Y:S01]  /*0160*/  USEL UR42, UR42, UR8, UP0 ;  /* 0x000000082a2a7287 */ /* 0x000fe20008000000 */
[----:B------:R-:W0:Y:S03]  /*0170*/  LDCU.64 UR36, c[0x0][0x358] ;  /* 0x00006b00ff2477ac */ /* 0x000e260008000a00 */
[----:B------:R-:W-:-:S02]  /*0180*/  UISETP.NE.AND UP0, UPT, UR8, UR42, UPT ;  /* 0x0000002a0800728c */ /* 0x000fc4000bf05270 */
[----:B-----5:R-:W-:Y:S02]  /*0190*/  UIADD3.X UR44, UPT, UPT, URZ, UR6, URZ, UP1, !UPT ;  /* 0x00000006ff2c7290 */ /* 0x020fe40008ffe4ff */
[----:B-1----:R-:W-:-:S05]  /*01a0*/  UIADD3 UR41, UPT, UPT, UR4, UR41, URZ ;  /* 0x0000002904297290 */ /* 0x002fca000fffe0ff */
[----:B------:R-:W-:Y:S07]  /*01b0*/  BRA.U !UP0, `(.L_x_32) ;  /* 0x0000000d083c7547 */ /* 0x000fee000b800000 */
[----:B------:R-:W-:-:S06]  /*01c0*/  UISETP.GE.AND UP0, UPT, UR10, 0x1, UPT ;  /* 0x000000010a00788c */ /* 0x000fcc000bf06270 */
[----:B------:R-:W-:-:S13]  /*01d0*/  PLOP3.LUT P0, PT, PT, PT, UP0, 0x80, 0x8 ;  /* 0x000000000008781c */ /* 0x000fda0003f0f008 */
[----:B0-----:R-:W-:Y:S05]  /*01e0*/  @!P0 EXIT ;  /* 0x000000000000894d */ /* 0x001fea0003800000 */
[----:B------:R-:W0:Y:S01]  /*01f0*/  LDCU UR4, c[0x0][0x39c] ;  /* 0x00007380ff0477ac */ /* 0x000e220008000800 */
[----:B------:R-:W1:Y:S01]  /*0200*/  LDC.64 R6, c[0x0][0x398] ;  /* 0x0000e600ff067b82 */ /* 0x000e620000000a00 */
[----:B------:R-:W-:-:S07]  /*0210*/  IMAD.MOV.U32 R2, RZ, RZ, 0x1 ;  /* 0x00000001ff027424 */ /* 0x000fce00078e00ff */
[----:B------:R-:W2:Y:S08]  /*0220*/  LDC.64 R8, c[0x0][0x390] ;  /* 0x0000e400ff087b82 */ /* 0x000eb00000000a00 */
[----:B------:R-:W3:Y:S01]  /*0230*/  LDC R10, c[0x0][0x394] ;  /* 0x0000e500ff0a7b82 */ /* 0x000ee20000000800 */
[----:B0-----:R-:W1:Y:S02]  /*0240*/  MUFU.RCP64H R3, UR4 ;  /* 0x0000000400037d08 */ /* 0x001e640008001800 */
[----:B-1----:R-:W-:Y:S01]  /*0250*/  DFMA R4, R2, -R6, 1 ;  /* 0x3ff000000204742b */ /* 0x002fe20000000806 */
[----:B---3--:R-:W-:-:S07]  /*0260*/  FSETP.GEU.AND P1, PT, |R10|, 6.5827683646048100446e-37, PT ;  /* 0x036000000a00780b */ /* 0x008fce0003f2e200 */
[----:B------:R-:W-:-:S08]  /*0270*/  DFMA R4, R4, R4, R4 ;  /* 0x000000040404722b */ /* 0x000fd00000000004 */
[----:B------:R-:W-:-:S08]  /*0280*/  DFMA R4, R2, R4, R2 ;  /* 0x000000040204722b */ /* 0x000fd00000000002 */
[----:B------:R-:W-:-:S08]  /*0290*/  DFMA R2, R4, -R6, 1 ;  /* 0x3ff000000402742b */ /* 0x000fd00000000806 */
[----:B------:R-:W-:-:S08]  /*02a0*/  DFMA R2, R4, R2, R4 ;  /* 0x000000020402722b */ /* 0x000fd00000000004 */
[----:B--2---:R-:W-:-:S08]  /*02b0*/  DMUL R22, R2, R8 ;  /* 0x0000000802167228 */ /* 0x004fd00000000000 */
[----:B------:R-:W-:-:S08]  /*02c0*/  DFMA R4, R22, -R6, R8 ;  /* 0x800000061604722b */ /* 0x000fd00000000008 */
[----:B------:R-:W-:-:S10]  /*02d0*/  DFMA R22, R2, R4, R22 ;  /* 0x000000040216722b */ /* 0x000fd40000000016 */
[----:B------:R-:W-:-:S05]  /*02e0*/  FFMA R0, RZ, UR4, R23 ;  /* 0x00000004ff007c23 */ /* 0x000fca0008000017 */
[----:B------:R-:W-:-:S13]  /*02f0*/  FSETP.GT.AND P0, PT, |R0|, 1.469367938527859385e-39, PT ;  /* 0x001000000000780b */ /* 0x000fda0003f04200 */
[----:B------:R-:W-:Y:S05]  /*0300*/  @P0 BRA P1, `(.L_x_33) ;  /* 0x0000000000200947 */ /* 0x000fea0000800000 */
[----:B------:R-:W0:Y:S01]  /*0310*/  LDC R4, c[0x0][0x390] ;  /* 0x0000e400ff047b82 */ /* 0x000e220000000800 */
[----:B------:R-:W-:-:S07]  /*0320*/  MOV R0, 0x370 ;  /* 0x0000037000007802 */ /* 0x000fce0000000f00 */
[----:B------:R-:W1:Y:S08]  /*0330*/  LDC R5, c[0x0][0x394] ;  /* 0x0000e500ff057b82 */ /* 0x000e700000000800 */
[----:B------:R-:W2:Y:S08]  /*0340*/  LDC R8, c[0x0][0x398] ;  /* 0x0000e600ff087b82 */ /* 0x000eb00000000800 */
[----:B------:R-:W3:Y:S02]  /*0350*/  LDC R9, c[0x0][0x39c] ;  /* 0x0000e700ff097b82 */ /* 0x000ee40000000800 */
[----:B0123--:R-:W-:Y:S05]  /*0360*/  CALL.REL.NOINC `($__internal_0_$__cuda_sm20_div_rn_f64_full) ;  /* 0x0000001800047944 */ /* 0x00ffea0003c00000 */
[----:B------:R-:W-:Y:S02]  /*0370*/  IMAD.MOV.U32 R22, RZ, RZ, R18 ;  /* 0x000000ffff167224 */ /* 0x000fe400078e0012 */
[----:B------:R-:W-:-:S07]  /*0380*/  IMAD.MOV.U32 R23, RZ, RZ, R19 ;  /* 0x000000ffff177224 */ /* 0x000fce00078e0013 */
.L_x_33:
        /* <DEDUP_REMOVED lines=24> */
.L_x_34:
[----:B------:R-:W0:Y:S01]  /*0510*/  S2R R2, SR_TID.X ;  /* 0x0000000000027919 */ /* 0x000e220000002100 */
[----:B------:R-:W-:-:S07]  /*0520*/  IMAD.MOV.U32 R25, RZ, RZ, RZ ;  /* 0x000000ffff197224 */ /* 0x000fce00078e00ff */
.L_x_47:
[----:B------:R-:W1:Y:S01]  /*0530*/  LDCU UR4, c[0x0][0x388] ;  /* 0x00007100ff0477ac */ /* 0x000e620008000800 */
[C---:B0-----:R-:W-:Y:S01]  /*0540*/  IMAD R24, R25.reuse, 0x80, R2 ;  /* 0x0000008019187824 */ /* 0x041fe200078e0202 */
[----:B------:R-:W-:Y:S01]  /*0550*/  BSSY.RECONVERGENT B6, `(.L_x_35) ;  /* 0x0000092000067945 */ /* 0x000fe20003800200 */
[----:B------:R-:W-:-:S03]  /*0560*/  VIADD R25, R25, 0x1 ;  /* 0x0000000119197836 */ /* 0x000fc60000000000 */
[----:B------:R-:W-:Y:S02]  /*0570*/  ISETP.GE.AND P0, PT, R24, UR42, PT ;  /* 0x0000002a18007c0c */ /* 0x000fe4000bf06270 */
[----:B-1----:R-:W-:-:S04]  /*0580*/  ISETP.NE.AND P1, PT, R25, UR4, PT ;  /* 0x0000000419007c0c */ /* 0x002fc8000bf25270 */
[----:B------:R-:W-:-:S07]  /*0590*/  P2R R26, PR, RZ, 0x2 ;  /* 0x00000002ff1a7803 */ /* 0x000fce0000000000 */
[----:B------:R-:W-:Y:S05]  /*05a0*/  @P0 BRA `(.L_x_36) ;  /* 0x0000000800300947 */ /* 0x000fea0003800000 */
[----:B------:R-:W-:Y:S01]  /*05b0*/  VIADD R0, R24, UR41 ;  /* 0x0000002918007c36 */ /* 0x000fe20008000000 */
[----:B------:R-:W-:Y:S01]  /*05c0*/  BSSY.RECONVERGENT B0, `(.L_x_37) ;  /* 0x000007c000007945 */ /* 0x000fe20003800200 */
[----:B------:R-:W-:Y:S01]  /*05d0*/  IMAD.MOV.U32 R11, RZ, RZ, 0x3fe00000 ;  /* 0x3fe00000ff0b7424 */ /* 0x000fe200078e00ff */
[----:B------:R-:W-:Y:S01]  /*05e0*/  CS2R R20, SRZ ;  /* 0x0000000000147805 */ /* 0x000fe2000001ff00 */
[----:B------:R-:W0:Y:S01]  /*05f0*/  I2F.F64.U32 R4, R0 ;  /* 0x0000000000047312 */ /* 0x000e220000201800 */
[----:B------:R-:W-:-:S07]  /*0600*/  VIADD R3, R0, 0x1 ;  /* 0x0000000100037836 */ /* 0x000fce0000000000 */
[----:B------:R-:W1:Y:S01]  /*0610*/  I2F.F64.U32 R6, R3 ;  /* 0x0000000300067312 */ /* 0x000e620000201800 */
[-C--:B0-----:R-:W-:Y:S02]  /*0620*/  DMUL R4, R4, R22.reuse ;  /* 0x0000001604047228 */ /* 0x081fe40000000000 */
[----:B-1----:R-:W-:-:S08]  /*0630*/  DMUL R8, R6, R22 ;  /* 0x0000001606087228 */ /* 0x002fd00000000000 */
[----:B------:R-:W-:Y:S01]  /*0640*/  LOP3.LUT R7, R11, 0x80000000, R5, 0xb8, !PT ;  /* 0x800000000b077812 */ /* 0x000fe200078eb805 */
[----:B------:R-:W-:-:S06]  /*0650*/  IMAD.MOV.U32 R6, RZ, RZ, RZ ;  /* 0x000000ffff067224 */ /* 0x000fcc00078e00ff */
[----:B------:R-:W-:Y:S01]  /*0660*/  DADD.RZ R4, R4, R6 ;  /* 0x0000000004047229 */ /* 0x000fe2000000c006 */
[----:B------:R-:W-:-:S06]  /*0670*/  LOP3.LUT R7, R11, 0x80000000, R9, 0xb8, !PT ;  /* 0x800000000b077812 */ /* 0x000fcc00078eb809 */
[----:B------:R-:W-:-:S03]  /*0680*/  DADD.RZ R6, R8, R6 ;  /* 0x0000000008067229 */ /* 0x000fc6000000c006 */
[----:B------:R-:W-:Y:S08]  /*0690*/  F2I.F64.TRUNC R4, R4 ;  /* 0x0000000400047311 */ /* 0x000ff0000030d100 */
[----:B------:R-:W0:Y:S02]  /*06a0*/  F2I.F64.TRUNC R7, R6 ;  /* 0x0000000600077311 */ /* 0x000e24000030d100 */
[----:B0-----:R-:W-:-:S13]  /*06b0*/  ISETP.GE.AND P0, PT, R4, R7, PT ;  /* 0x000000070400720c */ /* 0x001fda0003f06270 */
[----:B------:R-:W-:Y:S05]  /*06c0*/  @P0 BRA `(.L_x_38) ;  /* 0x0000000400ac0947 */ /* 0x000fea0003800000 */
[----:B------:R-:W-:Y:S01]  /*06d0*/  IMAD.MOV.U32 R0, RZ, RZ, R4 ;  /* 0x000000ffff007224 */ /* 0x000fe200078e0004 */
[----:B------:R-:W-:Y:S01]  /*06e0*/  BSSY.RECONVERGENT B1, `(.L_x_39) ;  /* 0x0000031000017945 */ /* 0x000fe20003800200 */
[----:B------:R-:W-:Y:S02]  /*06f0*/  CS2R R20, SRZ ;  /* 0x0000000000147805 */ /* 0x000fe4000001ff00 */
[----:B------:R-:W-:Y:S02]  /*0700*/  IMAD.IADD R4, R0, 0x1, -R7 ;  /* 0x0000000100047824 */ /* 0x000fe400078e0a07 */
[----:B------:R-:W-:-:S03]  /*0710*/  IMAD.IADD R3, R7, 0x1, -R0 ;  /* 0x0000000107037824 */ /* 0x000fc600078e0a00 */
[----:B------:R-:W-:Y:S02]  /*0720*/  ISETP.GT.U32.AND P1, PT, R4, -0x10, PT ;  /* 0xfffffff00400780c */ /* 0x000fe40003f24070 */
[----:B------:R-:W-:-:S04]  /*0730*/  LOP3.LUT R27, R3, 0xf, RZ, 0xc0, !PT ;  /* 0x0000000f031b7812 */ /* 0x000fc800078ec0ff */
[----:B------:R-:W-:-:S07]  /*0740*/  ISETP.NE.AND P0, PT, R27, RZ, PT ;  /* 0x000000ff1b00720c */ /* 0x000fce0003f05270 */
[----:B------:R-:W-:Y:S06]  /*0750*/  @P1 BRA `(.L_x_40) ;  /* 0x0000000000a41947 */ /* 0x000fec0003800000 */
[----:B------:R-:W-:Y:S01]  /*0760*/  LOP3.LUT R28, R3, 0xfffffff0, RZ, 0xc0, !PT ;  /* 0xfffffff0031c7812 */ /* 0x000fe200078ec0ff */
[----:B------:R-:W-:Y:S01]  /*0770*/  IMAD.MOV.U32 R29, RZ, RZ, RZ ;  /* 0x000000ffff1d7224 */ /* 0x000fe200078e00ff */
[----:B------:R-:W-:-:S07]  /*0780*/  CS2R R20, SRZ ;  /* 0x0000000000147805 */ /* 0x000fce000001ff00 */
.L_x_41:
[----:B------:R-:W0:Y:S02]  /*0790*/  LDC.64 R16, c[0x0][0x3a0] ;  /* 0x0000e800ff107b82 */ /* 0x000e240000000a00 */
[----:B0-----:R-:W-:-:S05]  /*07a0*/  IMAD.WIDE R16, R0, 0x8, R16 ;  /* 0x0000000800107825 */ /* 0x001fca00078e0210 */
[----:B------:R-:W2:Y:S04]  /*07b0*/  LDG.E.64 R8, desc[UR36][R16.64] ;  /* 0x0000002410087981 */ /* 0x000ea8000c1e1b00 */
[----:B------:R-:W3:Y:S04]  /*07c0*/  LDG.E.64 R6, desc[UR36][R16.64+0x8] ;  /* 0x0000082410067981 */ /* 0x000ee8000c1e1b00 */
[----:B------:R-:W4:Y:S04]  /*07d0*/  LDG.E.64 R4, desc[UR36][R16.64+0x10] ;  /* 0x0000102410047981 */ /* 0x000f28000c1e1b00 */
[----:B------:R-:W5:Y:S04]  /*07e0*/  LDG.E.64 R12, desc[UR36][R16.64+0x18] ;  /* 0x00001824100c7981 */ /* 0x000f68000c1e1b00 */
[----:B------:R-:W5:Y:S04]  /*07f0*/  LDG.E.64 R14, desc[UR36][R16.64+0x20] ;  /* 0x00002024100e7981 */ /* 0x000f68000c1e1b00 */
[----:B------:R-:W5:Y:S01]  /*0800*/  LDG.E.64 R10, desc[UR36][R16.64+0x28] ;  /* 0x00002824100a7981 */ /* 0x000f62000c1e1b00 */
[----:B--2---:R-:W-:-:S03]  /*0810*/  DADD R8, R8, R20 ;  /* 0x0000000008087229 */ /* 0x004fc60000000014 */
[----:B------:R-:W2:Y:S05]  /*0820*/  LDG.E.64 R20, desc[UR36][R16.64+0x78] ;  /* 0x0000782410147981 */ /* 0x000eaa000c1e1b00 */
[----:B---3--:R-:W-:Y:S02]  /*0830*/  DADD R6, R8, R6 ;  /* 0x0000000008067229 */ /* 0x008fe40000000006 */
[----:B------:R-:W3:Y:S06]  /*0840*/  LDG.E.64 R8, desc[UR36][R16.64+0x30] ;  /* 0x0000302410087981 */ /* 0x000eec000c1e1b00 */
[----:B----4-:R-:W-:-:S02]  /*0850*/  DADD R4, R6, R4 ;  /* 0x0000000006047229 */ /* 0x010fc40000000004 */
[----:B------:R-:W4:Y:S06]  /*0860*/  LDG.E.64 R6, desc[UR36][R16.64+0x38] ;  /* 0x0000382410067981 */ /* 0x000f2c000c1e1b00 */
[----:B-----5:R-:W-:Y:S02]  /*0870*/  DADD R12, R4, R12 ;  /* 0x00000000040c7229 */ /* 0x020fe4000000000c */
[----:B------:R-:W5:Y:S06]  /*0880*/  LDG.E.64 R4, desc[UR36][R16.64+0x40] ;  /* 0x0000402410047981 */ /* 0x000f6c000c1e1b00 */
[----:B------:R-:W-:-:S02]  /*0890*/  DADD R14, R12, R14 ;  /* 0x000000000c0e7229 */ /* 0x000fc4000000000e */
[----:B------:R-:W2:Y:S06]  /*08a0*/  LDG.E.64 R12, desc[UR36][R16.64+0x48] ;  /* 0x00004824100c7981 */ /* 0x000eac000c1e1b00 */
[----:B------:R-:W-:Y:S02]  /*08b0*/  DADD R10, R14, R10 ;  /* 0x000000000e0a7229 */ /* 0x000fe4000000000a */
[----:B------:R-:W2:Y:S06]  /*08c0*/  LDG.E.64 R14, desc[UR36][R16.64+0x50] ;  /* 0x00005024100e7981 */ /* 0x000eac000c1e1b00 */
[----:B---3--:R-:W-:-:S02]  /*08d0*/  DADD R8, R10, R8 ;  /* 0x000000000a087229 */ /* 0x008fc40000000008 */
[----:B------:R-:W3:Y:S06]  /*08e0*/  LDG.E.64 R10, desc[UR36][R16.64+0x58] ;  /* 0x00005824100a7981 */ /* 0x000eec000c1e1b00 */
[----:B----4-:R-:W-:Y:S02]  /*08f0*/  DADD R6, R8, R6 ;  /* 0x0000000008067229 */ /* 0x010fe40000000006 */
[----:B------:R-:W4:Y:S06]  /*0900*/  LDG.E.64 R8, desc[UR36][R16.64+0x60] ;  /* 0x0000602410087981 */ /* 0x000f2c000c1e1b00 */
[----:B-----5:R-:W-:-:S02]  /*0910*/  DADD R4, R6, R4 ;  /* 0x0000000006047229 */ /* 0x020fc40000000004 */
[----:B------:R-:W5:Y:S06]  /*0920*/  LDG.E.64 R6, desc[UR36][R16.64+0x68] ;  /* 0x0000682410067981 */ /* 0x000f6c000c1e1b00 */
[----:B--2---:R-:W-:Y:S02]  /*0930*/  DADD R12, R4, R12 ;  /* 0x00000000040c7229 */ /* 0x004fe4000000000c */
[----:B------:R-:W2:Y:S06]  /*0940*/  LDG.E.64 R4, desc[UR36][R16.64+0x70] ;  /* 0x0000702410047981 */ /* 0x000eac000c1e1b00 */
[----:B------:R-:W-:Y:S01]  /*0950*/  DADD R12, R12, R14 ;  /* 0x000000000c0c7229 */ /* 0x000fe2000000000e */
[----:B------:R-:W-:-:S05]  /*0960*/  VIADD R29, R29, 0x10 ;  /* 0x000000101d1d7836 */ /* 0x000fca0000000000 */
[----:B------:R-:W-:Y:S01]  /*0970*/  ISETP.NE.AND P1, PT, R29, R28, PT ;  /* 0x0000001c1d00720c */ /* 0x000fe20003f25270 */
[----:B------:R-:W-:Y:S01]  /*0980*/  VIADD R0, R0, 0x10 ;  /* 0x0000001000007836 */ /* 0x000fe20000000000 */
[----:B---3--:R-:W-:-:S08]  /*0990*/  DADD R10, R12, R10 ;  /* 0x000000000c0a7229 */ /* 0x008fd0000000000a */
[----:B----4-:R-:W-:-:S08]  /*09a0*/  DADD R8, R10, R8 ;  /* 0x000000000a087229 */ /* 0x010fd00000000008 */
[----:B-----5:R-:W-:-:S08]  /*09b0*/  DADD R6, R8, R6 ;  /* 0x0000000008067229 */ /* 0x020fd00000000006 */
[----:B--2---:R-:W-:-:S08]  /*09c0*/  DADD R4, R6, R4 ;  /* 0x0000000006047229 */ /* 0x004fd00000000004 */
[----:B------:R-:W-:Y:S01]  /*09d0*/  DADD R20, R4, R20 ;  /* 0x0000000004147229 */ /* 0x000fe20000000014 */
[----:B------:R-:W-:Y:S10]  /*09e0*/  @P1 BRA `(.L_x_41) ;  /* 0xfffffffc00681947 */ /* 0x000ff4000383ffff */
.L_x_40:
[----:B------:R-:W-:Y:S05]  /*09f0*/  BSYNC.RECONVERGENT B1 ;  /* 0x0000000000017941 */ /* 0x000fea0003800200 */
.L_x_39:
[----:B------:R-:W-:Y:S05]  /*0a00*/  @!P0 BRA `(.L_x_38) ;  /* 0x0000000000dc8947 */ /* 0x000fea0003800000 */
[----:B------:R-:W-:Y:S01]  /*0a10*/  ISETP.GE.U32.AND P0, PT, R27, 0x8, PT ;  /* 0x000000081b00780c */ /* 0x000fe20003f06070 */
[----:B------:R-:W-:Y:S01]  /*0a20*/  BSSY.RECONVERGENT B1, `(.L_x_42) ;  /* 0x0000017000017945 */ /* 0x000fe20003800200 */
[----:B------:R-:W-:-:S04]  /*0a30*/  LOP3.LUT R28, R3, 0x7, RZ, 0xc0, !PT ;  /* 0x00000007031c7812 */ /* 0x000fc800078ec0ff */
[----:B------:R-:W-:-:S07]  /*0a40*/  ISETP.NE.AND P1, PT, R28, RZ, PT ;  /* 0x000000ff1c00720c */ /* 0x000fce0003f25270 */
[----:B------:R-:W-:Y:S06]  /*0a50*/  @!P0 BRA `(.L_x_43) ;  /* 0x00000000004c8947 */ /* 0x000fec0003800000 */
        /* <DEDUP_REMOVED lines=9> */
[----:B------:R-:W2:Y:S04]  /*0af0*/  LDG.E.64 R16, desc[UR36][R14.64+0x30] ;  /* 0x000030240e107981 */ /* 0x000ea8000c1e1b00 */
[----:B------:R-:W2:Y:S01]  /*0b00*/  LDG.E.64 R14, desc[UR36][R14.64+0x38] ;  /* 0x000038240e0e7981 */ /* 0x000ea2000c1e1b00 */
[----:B---3--:R-:W-:Y:S01]  /*0b10*/  DADD R4, R20, R4 ;  /* 0x0000000014047229 */ /* 0x008fe20000000004 */
[----:B------:R-:W-:-:S07]  /*0b20*/  VIADD R0, R0, 0x8 ;  /* 0x0000000800007836 */ /* 0x000fce0000000000 */
[----:B----4-:R-:W-:-:S08]  /*0b30*/  DADD R4, R4, R6 ;  /* 0x0000000004047229 */ /* 0x010fd00000000006 */
[----:B-----5:R-:W-:-:S08]  /*0b40*/  DADD R4, R4, R8 ;  /* 0x0000000004047229 */ /* 0x020fd00000000008 */
[----:B------:R-:W-:-:S08]  /*0b50*/  DADD R4, R4, R10 ;  /* 0x0000000004047229 */ /* 0x000fd0000000000a */
[----:B------:R-:W-:-:S08]  /*0b60*/  DADD R4, R4, R12 ;  /* 0x0000000004047229 */ /* 0x000fd0000000000c */
[----:B--2---:R-:W-:-:S08]  /*0b70*/  DADD R4, R4, R16 ;  /* 0x0000000004047229 */ /* 0x004fd00000000010 */
[----:B------:R-:W-:-:S11]  /*0b80*/  DADD R20, R4, R14 ;  /* 0x0000000004147229 */ /* 0x000fd6000000000e */
.L_x_43:
[----:B------:R-:W-:Y:S05]  /*0b90*/  BSYNC.RECONVERGENT B1 ;  /* 0x0000000000017941 */ /* 0x000fea0003800200 */
.L_x_42:
        /* <DEDUP_REMOVED lines=11> */
[----:B------:R-:W5:Y:S01]  /*0c50*/  LDG.E.64 R8, desc[UR36][R10.64+0x18] ;  /* 0x000018240a087981 */ /* 0x000f62000c1e1b00 */
[----:B------:R-:W-:Y:S01]  /*0c60*/  VIADD R0, R0, 0x4 ;  /* 0x0000000400007836 */ /* 0x000fe20000000000 */
[----:B--2---:R-:W-:-:S08]  /*0c70*/  DADD R12, R20, R12 ;  /* 0x00000000140c7229 */ /* 0x004fd0000000000c */
[----:B---3--:R-:W-:-:S08]  /*0c80*/  DADD R6, R12, R6 ;  /* 0x000000000c067229 */ /* 0x008fd00000000006 */
[----:B----4-:R-:W-:-:S08]  /*0c90*/  DADD R4, R6, R4 ;  /* 0x0000000006047229 */ /* 0x010fd00000000004 */
[----:B-----5:R-:W-:-:S11]  /*0ca0*/  DADD R20, R4, R8 ;  /* 0x0000000004147229 */ /* 0x020fd60000000008 */
.L_x_45:
[----:B------:R-:W-:Y:S05]  /*0cb0*/  BSYNC.RECONVERGENT B1 ;  /* 0x0000000000017941 */ /* 0x000fea0003800200 */
.L_x_44:
[----:B------:R-:W-:Y:S05]  /*0cc0*/  @!P1 BRA `(.L_x_38) ;  /* 0x00000000002c9947 */ /* 0x000fea0003800000 */
[----:B------:R-:W0:Y:S02]  /*0cd0*/  LDC.64 R8, c[0x0][0x3a0] ;  /* 0x0000e800ff087b82 */ /* 0x000e240000000a00 */
[----:B0-----:R-:W-:-:S05]  /*0ce0*/  IMAD.WIDE R8, R0, 0x8, R8 ;  /* 0x0000000800087825 */ /* 0x001fca00078e0208 */
[----:B------:R-:W2:Y:S01]  /*0cf0*/  LDG.E.64 R4, desc[UR36][R8.64] ;  /* 0x0000002408047981 */ /* 0x000ea2000c1e1b00 */
[----:B------:R-:W-:Y:S01]  /*0d00*/  ISETP.NE.AND P0, PT, R3, 0x1, PT ;  /* 0x000000010300780c */ /* 0x000fe20003f05270 */
[----:B--2---:R-:W-:-:S12]  /*0d10*/  DADD R20, R20, R4 ;  /* 0x0000000014147229 */ /* 0x004fd80000000004 */
[----:B------:R-:W-:Y:S05]  /*0d20*/  @!P0 BRA `(.L_x_38) ;  /* 0x0000000000148947 */ /* 0x000fea0003800000 */
[----:B------:R-:W-:Y:S01]  /*0d30*/  ISETP.NE.AND P0, PT, R3, 0x2, PT ;  /* 0x000000020300780c */ /* 0x000fe20003f05270 */
[----:B------:R-:W2:-:S12]  /*0d40*/  LDG.E.64 R4, desc[UR36][R8.64+0x8] ;  /* 0x0000082408047981 */ /* 0x000e98000c1e1b00 */
[----:B------:R-:W3:Y:S01]  /*0d50*/  @P0 LDG.E.64 R6, desc[UR36][R8.64+0x10] ;  /* 0x0000102408060981 */ /* 0x000ee2000c1e1b00 */
[----:B--2---:R-:W-:-:S08]  /*0d60*/  DADD R20, R20, R4 ;  /* 0x0000000014147229 */ /* 0x004fd00000000004 */
[----:B---3--:R-:W-:-:S11]  /*0d70*/  @P0 DADD R20, R20, R6 ;  /* 0x0000000014140229 */ /* 0x008fd60000000006 */
.L_x_38:
[----:B------:R-:W-:Y:S05]  /*0d80*/  BSYNC.RECONVERGENT B0 ;  /* 0x0000000000007941 */ /* 0x000fea0003800200 */
.L_x_37:
[----:B------:R-:W-:Y:S01]  /*0d90*/  DMUL R16, R20, R18 ;  /* 0x0000001214107228 */ /* 0x000fe20000000000 */
[----:B------:R-:W-:Y:S01]  /*0da0*/  MOV R8, 0x168 ;  /* 0x0000016800087802 */ /* 0x000fe20000000f00 */
[----:B------:R-:W0:Y:S01]  /*0db0*/  LDCU.64 UR4, c[0x4][0x160] ;  /* 0x01002c00ff0477ac */ /* 0x000e220008000a00 */
[----:B------:R-:W-:Y:S02]  /*0dc0*/  IMAD.U32 R6, RZ, RZ, UR40 ;  /* 0x00000028ff067e24 */ /* 0x000fe4000f8e00ff */
[----:B------:R-:W-:Y:S02]  /*0dd0*/  IMAD.U32 R7, RZ, RZ, UR44 ;  /* 0x0000002cff077e24 */ /* 0x000fe4000f8e00ff */
[----:B------:R1:W-:Y:S01]  /*0de0*/  STL.64 [R1], R16 ;  /* 0x0000001001007387 */ /* 0x0003e20000100a00 */
[----:B------:R-:W2:Y:S01]  /*0df0*/  LDC.64 R8, c[0x4][R8] ;  /* 0x0100000008087b82 */ /* 0x000ea20000000a00 */
[----:B0-----:R-:W-:Y:S02]  /*0e00*/  IMAD.U32 R4, RZ, RZ, UR4 ;  /* 0x00000004ff047e24 */ /* 0x001fe4000f8e00ff */
[----:B-1----:R-:W-:-:S07]  /*0e10*/  IMAD.U32 R5, RZ, RZ, UR5 ;  /* 0x00000005ff057e24 */ /* 0x002fce000f8e00ff */
[----:B------:R-:W-:-:S07]  /*0e20*/  LEPC R20, `(.L_x_46) ;  /* 0x000000001014794e */ /* 0x000fce0000000000 */
[----:B--2---:R-:W-:Y:S05]  /*0e30*/  CALL.ABS.NOINC R8 ;  /* 0x0000000008007343 */ /* 0x004fea0003c00000 */
.L_x_46:
[----:B------:R-:W-:-:S04]  /*0e40*/  IMAD.MOV.U32 R5, RZ, RZ, 0x8 ;  /* 0x00000008ff057424 */ /* 0x000fc800078e00ff */
[----:B------:R-:W-:-:S05]  /*0e50*/  IMAD.WIDE R4, R24, R5, UR38 ;  /* 0x0000002618047e25 */ /* 0x000fca000f8e0205 */
[----:B------:R0:W-:Y:S02]  /*0e60*/  STG.E.64 desc[UR36][R4.64], R16 ;  /* 0x0000001004007986 */ /* 0x0001e4000c101b24 */
.L_x_36:
[----:B------:R-:W-:Y:S05]  /*0e70*/  BSYNC.RECONVERGENT B6 ;  /* 0x0000000000067941 */ /* 0x000fea0003800200 */
.L_x_35:
[----:B------:R-:W-:-:S13]  /*0e80*/  ISETP.NE.AND P0, PT, R26, RZ, PT ;  /* 0x000000ff1a00720c */ /* 0x000fda0003f05270 */
[----:B------:R-:W-:Y:S05]  /*0e90*/  @P0 BRA `(.L_x_47) ;  /* 0xfffffff400a40947 */ /* 0x000fea000383ffff */
[----:B------:R-:W-:Y:S05]  /*0ea0*/  EXIT ;  /* 0x000000000000794d */ /* 0x000fea0003800000 */
.L_x_32:
        /* <DEDUP_REMOVED lines=29> */
.L_x_48:
        /* <DEDUP_REMOVED lines=24> */
.L_x_49:
[----:B------:R-:W0:Y:S01]  /*1200*/  S2R R2, SR_TID.X ;  /* 0x0000000000027919 */ /* 0x000e220000002100 */
[----:B------:R-:W1:Y:S01]  /*1210*/  LDCU.64 UR42, c[0x0][0x3a0] ;  /* 0x00007400ff2a77ac */ /* 0x000e620008000a00 */
[----:B------:R-:W-:Y:S01]  /*1220*/  IMAD.MOV.U32 R25, RZ, RZ, RZ ;  /* 0x000000ffff197224 */ /* 0x000fe200078e00ff */
[----:B-1----:R-:W-:-:S04]  /*1230*/  UIADD3 UR42, UP0, UPT, UR42, 0x40, URZ ;  /* 0x000000402a2a7890 */ /* 0x002fc8000ff1e0ff */
[----:B------:R-:W-:-:S12]  /*1240*/  UIADD3.X UR43, UPT, UPT, URZ, UR43, URZ, UP0, !UPT ;  /* 0x0000002bff2b7290 */ /* 0x000fd800087fe4ff */
.L_x_60:
[----:B0-----:R-:W-:Y:S01]  /*1250*/  IMAD R24, R25, 0x80, R2 ;  /* 0x0000008019187824 */ /* 0x001fe200078e0202 */
[----:B------:R-:W-:Y:S01]  /*1260*/  BSSY.RECONVERGENT B0, `(.L_x_50) ;  /* 0x000007e000007945 */ /* 0x000fe20003800200 */
[----:B------:R-:W-:Y:S01]  /*1270*/  IMAD.MOV.U32 R11, RZ, RZ, 0x3fe00000 ;  /* 0x3fe00000ff0b7424 */ /* 0x000fe200078e00ff */
[----:B------:R-:W-:Y:S01]  /*1280*/  CS2R R26, SRZ ;  /* 0x00000000001a7805 */ /* 0x000fe2000001ff00 */
[----:B------:R-:W-:-:S04]  /*1290*/  VIADD R0, R24, UR41 ;  /* 0x0000002918007c36 */ /* 0x000fc80008000000 */
        /* <DEDUP_REMOVED lines=23> */
[----:B------:R-:W-:Y:S02]  /*1410*/  LOP3.LUT R3, R28, 0xfffffff0, RZ, 0xc0, !PT ;  /* 0xfffffff01c037812 */ /* 0x000fe400078ec0ff */
[----:B------:R-:W-:-:S03]  /*1420*/  CS2R R26, SRZ ;  /* 0x00000000001a7805 */ /* 0x000fc6000001ff00 */
[----:B------:R-:W-:-:S07]  /*1430*/  IMAD.MOV R3, RZ, RZ, -R3 ;  /* 0x000000ffff037224 */ /* 0x000fce00078e0a03 */
.L_x_54:
[----:B------:R-:W-:Y:S02]  /*1440*/  IMAD.U32 R4, RZ, RZ, UR42 ;  /* 0x0000002aff047e24 */ /* 0x000fe4000f8e00ff */
[----:B------:R-:W-:Y:S02]  /*1450*/  IMAD.U32 R5, RZ, RZ, UR43 ;  /* 0x0000002bff057e24 */ /* 0x000fe4000f8e00ff */
[----:B------:R-:W-:-:S05]  /*1460*/  IMAD.WIDE R4, R0, 0x8, R4 ;  /* 0x0000000800047825 */ /* 0x000fca00078e0204 */
        /* <DEDUP_REMOVED lines=15> */
[----:B------:R-:W3:Y:S06]  /*1560*/  LDG.E.64 R14, desc[UR36][R4.64+0x8] ;  /* 0x00000824040e7981 */ /* 0x000eec000c1e1b00 */
[----:B------:R-:W-:Y:S02]  /*1570*/  DADD R12, R16, R12 ;  /* 0x00000000100c7229 */ /* 0x000fe4000000000c */
[----:B------:R-:W3:Y:S06]  /*1580*/  LDG.E.64 R16, desc[UR36][R4.64+0x10] ;  /* 0x0000102404107981 */ /* 0x000eec000c1e1b00 */
[----:B--2---:R-:W-:-:S02]  /*1590*/  DADD R10, R12, R10 ;  /* 0x000000000c0a7229 */ /* 0x004fc4000000000a */
[----:B------:R-:W2:Y:S06]  /*15a0*/  LDG.E.64 R12, desc[UR36][R4.64+0x18] ;  /* 0x00001824040c7981 */ /* 0x000eac000c1e1b00 */
[----:B----4-:R-:W-:Y:S02]  /*15b0*/  DADD R8, R10, R8 ;  /* 0x000000000a087229 */ /* 0x010fe40000000008 */
[----:B------:R-:W4:Y:S06]  /*15c0*/  LDG.E.64 R10, desc[UR36][R4.64+0x20] ;  /* 0x00002024040a7981 */ /* 0x000f2c000c1e1b00 */
[----:B-----5:R-:W-:-:S02]  /*15d0*/  DADD R6, R8, R6 ;  /* 0x0000000008067229 */ /* 0x020fc40000000006 */
[----:B------:R-:W5:Y:S06]  /*15e0*/  LDG.E.64 R8, desc[UR36][R4.64+0x28] ;  /* 0x0000282404087981 */ /* 0x000f6c000c1e1b00 */
[----:B---3--:R-:W-:Y:S02]  /*15f0*/  DADD R14, R6, R14 ;  /* 0x00000000060e7229 */ /* 0x008fe4000000000e */
[----:B------:R-:W3:Y:S06]  /*1600*/  LDG.E.64 R6, desc[UR36][R4.64+0x30] ;  /* 0x0000302404067981 */ /* 0x000eec000c1e1b00 */
[----:B------:R-:W-:Y:S01]  /*1610*/  DADD R14, R14, R16 ;  /* 0x000000000e0e7229 */ /* 0x000fe20000000010 */
[----:B------:R-:W-:-:S05]  /*1620*/  VIADD R3, R3, 0x10 ;  /* 0x0000001003037836 */ /* 0x000fca0000000000 */
[----:B------:R-:W-:Y:S01]  /*1630*/  ISETP.NE.AND P0, PT, R3, RZ, PT ;  /* 0x000000ff0300720c */ /* 0x000fe20003f05270 */
[----:B------:R-:W-:Y:S01]  /*1640*/  VIADD R0, R0, 0x10 ;  /* 0x0000001000007836 */ /* 0x000fe20000000000 */
[----:B--2---:R-:W-:-:S08]  /*1650*/  DADD R12, R14, R12 ;  /* 0x000000000e0c7229 */ /* 0x004fd0000000000c */
[----:B----4-:R-:W-:-:S08]  /*1660*/  DADD R10, R12, R10 ;  /* 0x000000000c0a7229 */ /* 0x010fd0000000000a */
[----:B-----5:R-:W-:-:S08]  /*1670*/  DADD R8, R10, R8 ;  /* 0x000000000a087229 */ /* 0x020fd00000000008 */
[----:B---3--:R-:W-:-:S08]  /*1680*/  DADD R6, R8, R6 ;  /* 0x0000000008067229 */ /* 0x008fd00000000006 */
[----:B------:R-:W-:Y:S01]  /*1690*/  DADD R26, R6, R26 ;  /* 0x00000000061a7229 */ /* 0x000fe2000000001a */
[----:B------:R-:W-:Y:S10]  /*16a0*/  @P0 BRA `(.L_x_54) ;  /* 0xfffffffc00640947 */ /* 0x000ff4000383ffff */
.L_x_53:
[----:B------:R-:W-:Y:S05]  /*16b0*/  BSYNC.RECONVERGENT B1 ;  /* 0x0000000000017941 */ /* 0x000fea0003800200 */
.L_x_52:
        /* <DEDUP_REMOVED lines=13> */
[----:B------:R-:W5:Y:S04]  /*1790*/  LDG.E.64 R6, desc[UR36][R20.64+0x28] ;  /* 0x0000282414067981 */ /* 0x000f68000c1e1b00 */
[----:B------:R-:W5:Y:S01]  /*17a0*/  LDG.E.64 R4, desc[UR36][R20.64+0x30] ;  /* 0x0000302414047981 */ /* 0x000f62000c1e1b00 */
[----:B--2---:R-:W-:-:S03]  /*17b0*/  DADD R14, R26, R14 ;  /* 0x000000001a0e7229 */ /* 0x004fc6000000000e */
[----:B------:R-:W2:Y:S05]  /*17c0*/  LDG.E.64 R26, desc[UR36][R20.64+0x38] ;  /* 0x00003824141a7981 */ /* 0x000eaa000c1e1b00 */
[----:B---3--:R-:W-:-:S08]  /*17d0*/  DADD R14, R14, R16 ;  /* 0x000000000e0e7229 */ /* 0x008fd00000000010 */
[----:B----4-:R-:W-:-:S08]  /*17e0*/  DADD R12, R14, R12 ;  /* 0x000000000e0c7229 */ /* 0x010fd0000000000c */
[----:B-----5:R-:W-:-:S08]  /*17f0*/  DADD R10, R12, R10 ;  /* 0x000000000c0a7229 */ /* 0x020fd0000000000a */
[----:B------:R-:W-:-:S08]  /*1800*/  DADD R8, R10, R8 ;  /* 0x000000000a087229 */ /* 0x000fd00000000008 */
[----:B------:R-:W-:-:S08]  /*1810*/  DADD R6, R8, R6 ;  /* 0x0000000008067229 */ /* 0x000fd00000000006 */
[----:B------:R-:W-:Y:S01]  /*1820*/  DADD R4, R6, R4 ;  /* 0x0000000006047229 */ /* 0x000fe20000000004 */
[----:B------:R-:W-:-:S07]  /*1830*/  VIADD R0, R0, 0x8 ;  /* 0x0000000800007836 */ /* 0x000fce0000000000 */
[----:B--2---:R-:W-:-:S11]  /*1840*/  DADD R26, R4, R26 ;  /* 0x00000000041a7229 */ /* 0x004fd6000000001a */
.L_x_56:
[----:B------:R-:W-:Y:S05]  /*1850*/  BSYNC.RECONVERGENT B1 ;  /* 0x0000000000017941 */ /* 0x000fea0003800200 */
.L_x_55:
        /* <DEDUP_REMOVED lines=17> */
.L_x_58:
[----:B------:R-:W-:Y:S05]  /*1970*/  BSYNC.RECONVERGENT B1 ;  /* 0x0000000000017941 */ /* 0x000fea0003800200 */
.L_x_57:
        /* <DEDUP_REMOVED lines=12> */
.L_x_51:
[----:B------:R-:W-:Y:S05]  /*1a40*/  BSYNC.RECONVERGENT B0 ;  /* 0x0000000000007941 */ /* 0x000fea0003800200 */
.L_x_50:
[----:B------:R-:W-:Y:S01]  /*1a50*/  DMUL R16, R26, R18 ;  /* 0x000000121a107228 */ /* 0x000fe20000000000 */
[----:B------:R-:W-:Y:S01]  /*1a60*/  MOV R0, 0x168 ;  /* 0x0000016800007802 */ /* 0x000fe20000000f00 */
[----:B------:R-:W0:Y:S01]  /*1a70*/  LDCU.64 UR4, c[0x4][0x160] ;  /* 0x01002c00ff0477ac */ /* 0x000e220008000a00 */
[----:B------:R-:W-:Y:S02]  /*1a80*/  IMAD.U32 R6, RZ, RZ, UR40 ;  /* 0x00000028ff067e24 */ /* 0x000fe4000f8e00ff */
[----:B------:R1:W2:Y:S01]  /*1a90*/  LDC.64 R8, c[0x4][R0] ;  /* 0x0100000000087b82 */ /* 0x0002a20000000a00 */
[----:B------:R-:W-:Y:S01]  /*1aa0*/  IMAD.U32 R7, RZ, RZ, UR44 ;  /* 0x0000002cff077e24 */ /* 0x000fe2000f8e00ff */
[----:B------:R1:W-:Y:S01]  /*1ab0*/  STL.64 [R1], R16 ;  /* 0x0000001001007387 */ /* 0x0003e20000100a00 */
[----:B0-----:R-:W-:Y:S02]  /*1ac0*/  IMAD.U32 R4, RZ, RZ, UR4 ;  /* 0x00000004ff047e24 */ /* 0x001fe4000f8e00ff */
[----:B-1----:R-:W-:-:S07]  /*1ad0*/  IMAD.U32 R5, RZ, RZ, UR5 ;  /* 0x00000005ff057e24 */ /* 0x002fce000f8e00ff */
[----:B------:R-:W-:-:S07]  /*1ae0*/  LEPC R20, `(.L_x_59) ;  /* 0x000000001014794e */ /* 0x000fce0000000000 */
[----:B--2---:R-:W-:Y:S05]  /*1af0*/  CALL.ABS.NOINC R8 ;  /* 0x0000000008007343 */ /* 0x004fea0003c00000 */
.L_x_59:
[----:B------:R-:W0:Y:S01]  /*1b00*/  LDCU UR4, c[0x0][0x388] ;  /* 0x00007100ff0477ac */ /* 0x000e220008000800 */
[----:B------:R-:W-:Y:S02]  /*1b10*/  VIADD R25, R25, 0x1 ;  /* 0x0000000119197836 */ /* 0x000fe40000000000 */
[----:B------:R-:W-:-:S04]  /*1b20*/  IMAD.MOV.U32 R5, RZ, RZ, 0x8 ;  /* 0x00000008ff057424 */ /* 0x000fc800078e00ff */
[----:B------:R-:W-:-:S05]  /*1b30*/  IMAD.WIDE R4, R24, R5, UR38 ;  /* 0x0000002618047e25 */ /* 0x000fca000f8e0205 */
[----:B------:R1:W-:Y:S01]  /*1b40*/  STG.E.64 desc[UR36][R4.64], R16 ;  /* 0x0000001004007986 */ /* 0x0003e2000c101b24 */
[----:B0-----:R-:W-:-:S13]  /*1b50*/  ISETP.NE.AND P0, PT, R25, UR4, PT ;  /* 0x0000000419007c0c */ /* 0x001fda000bf05270 */
[----:B-1----:R-:W-:Y:S05]  /*1b60*/  @!P0 EXIT ;  /* 0x000000000000894d */ /* 0x002fea0003800000 */
[----:B------:R-:W-:Y:S05]  /*1b70*/  BRA `(.L_x_60) ;  /* 0xfffffff400b47947 */ /* 0x000fea000383ffff */
        .weak           $__internal_0_$__cuda_sm20_div_rn_f64_full
        .type           $__internal_0_$__cuda_sm20_div_rn_f64_full,@function
        .size           $__internal_0_$__cuda_sm20_div_rn_f64_full,(.L_x_149 - $__internal_0_$__cuda_sm20_div_rn_f64_full)
$__internal_0_$__cuda_sm20_div_rn_f64_full:
[C---:B------:R-:W-:Y:S01]  /*1b80*/  FSETP.GEU.AND P0, PT, |R9|.reuse, 1.469367938527859385e-39, PT ;  /* 0x001000000900780b */ /* 0x040fe20003f0e200 */
[----:B------:R-:W-:Y:S01]  /*1b90*/  IMAD.MOV.U32 R10, RZ, RZ, 0x1 ;  /* 0x00000001ff0a7424 */ /* 0x000fe200078e00ff */
[C---:B------:R-:W-:Y:S01]  /*1ba0*/  LOP3.LUT R6, R9.reuse, 0x800fffff, RZ, 0xc0, !PT ;  /* 0x800fffff09067812 */ /* 0x040fe200078ec0ff */
[----:B------:R-:W-:Y:S01]  /*1bb0*/  IMAD.MOV.U32 R13, RZ, RZ, 0x1ca00000 ;  /* 0x1ca00000ff0d7424 */ /* 0x000fe200078e00ff */
[----:B------:R-:W-:Y:S02]  /*1bc0*/  LOP3.LUT R17, R9, 0x7ff00000, RZ, 0xc0, !PT ;  /* 0x7ff0000009117812 */ /* 0x000fe400078ec0ff */
[----:B------:R-:W-:Y:S01]  /*1bd0*/  LOP3.LUT R7, R6, 0x3ff00000, RZ, 0xfc, !PT ;  /* 0x3ff0000006077812 */ /* 0x000fe200078efcff */
[----:B------:R-:W-:Y:S01]  /*1be0*/  IMAD.MOV.U32 R6, RZ, RZ, R8 ;  /* 0x000000ffff067224 */ /* 0x000fe200078e0008 */
[----:B------:R-:W-:-:S04]  /*1bf0*/  LOP3.LUT R12, R5, 0x7ff00000, RZ, 0xc0, !PT ;  /* 0x7ff00000050c7812 */ /* 0x000fc800078ec0ff */
[----:B------:R-:W-:Y:S01]  /*1c00*/  ISETP.GE.U32.AND P1, PT, R12, R17, PT ;  /* 0x000000110c00720c */ /* 0x000fe20003f26070 */
[----:B------:R-:W-:Y:S01]  /*1c10*/  @!P0 DMUL R6, R8, 8.98846567431157953865e+307 ;  /* 0x7fe0000008068828 */ /* 0x000fe20000000000 */
[----:B------:R-:W-:-:S05]  /*1c20*/  IMAD.MOV.U32 R18, RZ, RZ, R12 ;  /* 0x000000ffff127224 */ /* 0x000fca00078e000c */
[----:B------:R-:W0:Y:S02]  /*1c30*/  MUFU.RCP64H R11, R7 ;  /* 0x00000007000b7308 */ /* 0x000e240000001800 */
[----:B0-----:R-:W-:-:S08]  /*1c40*/  DFMA R2, R10, -R6, 1 ;  /* 0x3ff000000a02742b */ /* 0x001fd00000000806 */
[----:B------:R-:W-:-:S08]  /*1c50*/  DFMA R2, R2, R2, R2 ;  /* 0x000000020202722b */ /* 0x000fd00000000002 */
[----:B------:R-:W-:Y:S01]  /*1c60*/  DFMA R10, R10, R2, R10 ;  /* 0x000000020a0a722b */ /* 0x000fe2000000000a */
[----:B------:R-:W-:Y:S01]  /*1c70*/  SEL R3, R13, 0x63400000, !P1 ;  /* 0x634000000d037807 */ /* 0x000fe20004800000 */
[----:B------:R-:W-:Y:S01]  /*1c80*/  IMAD.MOV.U32 R2, RZ, RZ, R4 ;  /* 0x000000ffff027224 */ /* 0x000fe200078e0004 */
[----:B------:R-:W-:Y:S02]  /*1c90*/  FSETP.GEU.AND P1, PT, |R5|, 1.469367938527859385e-39, PT ;  /* 0x001000000500780b */ /* 0x000fe40003f2e200 */
[----:B------:R-:W-:-:S03]  /*1ca0*/  LOP3.LUT R3, R3, 0x800fffff, R5, 0xf8, !PT ;  /* 0x800fffff03037812 */ /* 0x000fc600078ef805 */
[----:B------:R-:W-:-:S08]  /*1cb0*/  DFMA R14, R10, -R6, 1 ;  /* 0x3ff000000a0e742b */ /* 0x000fd00000000806 */
[----:B------:R-:W-:Y:S01]  /*1cc0*/  DFMA R10, R10, R14, R10 ;  /* 0x0000000e0a0a722b */ /* 0x000fe2000000000a */
[----:B------:R-:W-:Y:S10]  /*1cd0*/  @P1 BRA `(.L_x_61) ;  /* 0x0000000000201947 */ /* 0x000ff40003800000 */
[----:B------:R-:W-:Y:S01]  /*1ce0*/  LOP3.LUT R15, R9, 0x7ff00000, RZ, 0xc0, !PT ;  /* 0x7ff00000090f7812 */ /* 0x000fe200078ec0ff */
[----:B------:R-:W-:-:S03]  /*1cf0*/  IMAD.MOV.U32 R14, RZ, RZ, RZ ;  /* 0x000000ffff0e7224 */ /* 0x000fc600078e00ff */
[----:B------:R-:W-:-:S04]  /*1d00*/  ISETP.GE.U32.AND P1, PT, R12, R15, PT ;  /* 0x0000000f0c00720c */ /* 0x000fc80003f26070 */
[----:B------:R-:W-:-:S04]  /*1d10*/  SEL R15, R13, 0x63400000, !P1 ;  /* 0x634000000d0f7807 */ /* 0x000fc80004800000 */
[----:B------:R-:W-:-:S04]  /*1d20*/  LOP3.LUT R15, R15, 0x80000000, R5, 0xf8, !PT ;  /* 0x800000000f0f7812 */ /* 0x000fc800078ef805 */
[----:B------:R-:W-:-:S06]  /*1d30*/  LOP3.LUT R15, R15, 0x100000, RZ, 0xfc, !PT ;  /* 0x001000000f0f7812 */ /* 0x000fcc00078efcff */
[----:B------:R-:W-:-:S10]  /*1d40*/  DFMA R2, R2, 2, -R14 ;  /* 0x400000000202782b */ /* 0x000fd4000000080e */
[----:B------:R-:W-:-:S07]  /*1d50*/  LOP3.LUT R18, R3, 0x7ff00000, RZ, 0xc0, !PT ;  /* 0x7ff0000003127812 */ /* 0x000fce00078ec0ff */
.L_x_61:
[----:B------:R-:W-:Y:S01]  /*1d60*/  IMAD.MOV.U32 R19, RZ, RZ, R17 ;  /* 0x000000ffff137224 */ /* 0x000fe200078e0011 */
[----:B------:R-:W-:Y:S01]  /*1d70*/  @!P0 LOP3.LUT R19, R7, 0x7ff00000, RZ, 0xc0, !PT ;  /* 0x7ff0000007138812 */ /* 0x000fe200078ec0ff */
[----:B------:R-:W-:Y:S01]  /*1d80*/  VIADD R20, R18, 0xffffffff ;  /* 0xffffffff12147836 */ /* 0x000fe20000000000 */
[----:B------:R-:W-:-:S03]  /*1d90*/  DMUL R14, R10, R2 ;  /* 0x000000020a0e7228 */ /* 0x000fc60000000000 */
[----:B------:R-:W-:Y:S01]  /*1da0*/  VIADD R21, R19, 0xffffffff ;  /* 0xffffffff13157836 */ /* 0x000fe20000000000 */
[----:B------:R-:W-:-:S04]  /*1db0*/  ISETP.GT.U32.AND P0, PT, R20, 0x7feffffe, PT ;  /* 0x7feffffe1400780c */ /* 0x000fc80003f04070 */
[----:B------:R-:W-:Y:S01]  /*1dc0*/  ISETP.GT.U32.OR P0, PT, R21, 0x7feffffe, P0 ;  /* 0x7feffffe1500780c */ /* 0x000fe20000704470 */
[----:B------:R-:W-:-:S08]  /*1dd0*/  DFMA R16, R14, -R6, R2 ;  /* 0x800000060e10722b */ /* 0x000fd00000000002 */
[----:B------:R-:W-:-:S04]  /*1de0*/  DFMA R10, R10, R16, R14 ;  /* 0x000000100a0a722b */ /* 0x000fc8000000000e */
[----:B------:R-:W-:Y:S07]  /*1df0*/  @P0 BRA `(.L_x_62) ;  /* 0x00000000006c0947 */ /* 0x000fee0003800000 */
[----:B------:R-:W-:-:S04]  /*1e00*/  LOP3.LUT R5, R9, 0x7ff00000, RZ, 0xc0, !PT ;  /* 0x7ff0000009057812 */ /* 0x000fc800078ec0ff */
[CC--:B------:R-:W-:Y:S02]  /*1e10*/  VIADDMNMX R4, R12.reuse, -R5.reuse, 0xb9600000, !PT ;  /* 0xb96000000c047446 */ /* 0x0c0fe40007800905 */
[----:B------:R-:W-:Y:S02]  /*1e20*/  ISETP.GE.U32.AND P0, PT, R12, R5, PT ;  /* 0x000000050c00720c */ /* 0x000fe40003f06070 */
[----:B------:R-:W-:Y:S02]  /*1e30*/  VIMNMX R4, PT, PT, R4, 0x46a00000, PT ;  /* 0x46a0000004047848 */ /* 0x000fe40003fe0100 */
[----:B------:R-:W-:-:S05]  /*1e40*/  SEL R13, R13, 0x63400000, !P0 ;  /* 0x634000000d0d7807 */ /* 0x000fca0004000000 */
[----:B------:R-:W-:Y:S02]  /*1e50*/  IMAD.IADD R14, R4, 0x1, -R13 ;  /* 0x00000001040e7824 */ /* 0x000fe400078e0a0d */
[----:B------:R-:W-:Y:S02]  /*1e60*/  IMAD.MOV.U32 R4, RZ, RZ, RZ ;  /* 0x000000ffff047224 */ /* 0x000fe400078e00ff */
[----:B------:R-:W-:-:S06]  /*1e70*/  VIADD R5, R14, 0x7fe00000 ;  /* 0x7fe000000e057836 */ /* 0x000fcc0000000000 */
[----:B------:R-:W-:-:S10]  /*1e80*/  DMUL R12, R10, R4 ;  /* 0x000000040a0c7228 */ /* 0x000fd40000000000 */
[----:B------:R-:W-:-:S13]  /*1e90*/  FSETP.GTU.AND P0, PT, |R13|, 1.469367938527859385e-39, PT ;  /* 0x001000000d00780b */ /* 0x000fda0003f0c200 */
[----:B------:R-:W-:Y:S05]  /*1ea0*/  @P0 BRA `(.L_x_63) ;  /* 0x0000000000940947 */ /* 0x000fea0003800000 */
[----:B------:R-:W-:Y:S01]  /*1eb0*/  DFMA R2, R10, -R6, R2 ;  /* 0x800000060a02722b */ /* 0x000fe20000000002 */
[----:B------:R-:W-:-:S09]  /*1ec0*/  IMAD.MOV.U32 R4, RZ, RZ, RZ ;  /* 0x000000ffff047224 */ /* 0x000fd200078e00ff */
[C---:B------:R-:W-:Y:S02]  /*1ed0*/  FSETP.NEU.AND P0, PT, R3.reuse, RZ, PT ;  /* 0x000000ff0300720b */ /* 0x040fe40003f0d000 */
[----:B------:R-:W-:-:S04]  /*1ee0*/  LOP3.LUT R9, R3, 0x80000000, R9, 0x48, !PT ;  /* 0x8000000003097812 */ /* 0x000fc800078e4809 */
[----:B------:R-:W-:-:S07]  /*1ef0*/  LOP3.LUT R5, R9, R5, RZ, 0xfc, !PT ;  /* 0x0000000509057212 */ /* 0x000fce00078efcff */
[----:B------:R-:W-:Y:S05]  /*1f00*/  @!P0 BRA `(.L_x_63) ;  /* 0x00000000007c8947 */ /* 0x000fea0003800000 */
[----:B------:R-:W-:Y:S01]  /*1f10*/  IMAD.MOV R3, RZ, RZ, -R14 ;  /* 0x000000ffff037224 */ /* 0x000fe200078e0a0e */
[----:B------:R-:W-:Y:S01]  /*1f20*/  DMUL.RP R4, R10, R4 ;  /* 0x000000040a047228 */ /* 0x000fe20000008000 */
[----:B------:R-:W-:-:S06]  /*1f30*/  IMAD.MOV.U32 R2, RZ, RZ, RZ ;  /* 0x000000ffff027224 */ /* 0x000fcc00078e00ff */
[----:B------:R-:W-:-:S03]  /*1f40*/  DFMA R2, R12, -R2, R10 ;  /* 0x800000020c02722b */ /* 0x000fc6000000000a */
[----:B------:R-:W-:-:S03]  /*1f50*/  LOP3.LUT R9, R5, R9, RZ, 0x3c, !PT ;  /* 0x0000000905097212 */ /* 0x000fc600078e3cff */
[----:B------:R-:W-:-:S04]  /*1f60*/  IADD3 R2, PT, PT, -R14, -0x43300000, RZ ;  /* 0xbcd000000e027810 */ /* 0x000fc80007ffe1ff */
[----:B------:R-:W-:-:S04]  /*1f70*/  FSETP.NEU.AND P0, PT, |R3|, R2, PT ;  /* 0x000000020300720b */ /* 0x000fc80003f0d200 */
[----:B------:R-:W-:Y:S02]  /*1f80*/  FSEL R12, R4, R12, !P0 ;  /* 0x0000000c040c7208 */ /* 0x000fe40004000000 */
[----:B------:R-:W-:Y:S01]  /*1f90*/  FSEL R13, R9, R13, !P0 ;  /* 0x0000000d090d7208 */ /* 0x000fe20004000000 */
[----:B------:R-:W-:Y:S06]  /*1fa0*/  BRA `(.L_x_63) ;  /* 0x0000000000547947 */ /* 0x000fec0003800000 */
.L_x_62:
[----:B------:R-:W-:-:S14]  /*1fb0*/  DSETP.NAN.AND P0, PT, R4, R4, PT ;  /* 0x000000040400722a */ /* 0x000fdc0003f08000 */
[----:B------:R-:W-:Y:S05]  /*1fc0*/  @P0 BRA `(.L_x_64) ;  /* 0x0000000000440947 */ /* 0x000fea0003800000 */
[----:B------:R-:W-:-:S14]  /*1fd0*/  DSETP.NAN.AND P0, PT, R8, R8, PT ;  /* 0x000000080800722a */ /* 0x000fdc0003f08000 */
[----:B------:R-:W-:Y:S05]  /*1fe0*/  @P0 BRA `(.L_x_65) ;  /* 0x0000000000300947 */ /* 0x000fea0003800000 */
[----:B------:R-:W-:Y:S01]  /*1ff0*/  ISETP.NE.AND P0, PT, R18, R19, PT ;  /* 0x000000131200720c */ /* 0x000fe20003f05270 */
[----:B------:R-:W-:Y:S02]  /*2000*/  IMAD.MOV.U32 R12, RZ, RZ, 0x0 ;  /* 0x00000000ff0c7424 */ /* 0x000fe400078e00ff */
[----:B------:R-:W-:-:S10]  /*2010*/  IMAD.MOV.U32 R13, RZ, RZ, -0x80000 ;  /* 0xfff80000ff0d7424 */ /* 0x000fd400078e00ff */
[----:B------:R-:W-:Y:S05]  /*2020*/  @!P0 BRA `(.L_x_63) ;  /* 0x0000000000348947 */ /* 0x000fea0003800000 */
[----:B------:R-:W-:Y:S02]  /*2030*/  ISETP.NE.AND P0, PT, R18, 0x7ff00000, PT ;  /* 0x7ff000001200780c */ /* 0x000fe40003f05270 */
[----:B------:R-:W-:Y:S02]  /*2040*/  LOP3.LUT R13, R5, 0x80000000, R9, 0x48, !PT ;  /* 0x80000000050d7812 */ /* 0x000fe400078e4809 */
[----:B------:R-:W-:-:S13]  /*2050*/  ISETP.EQ.OR P0, PT, R19, RZ, !P0 ;  /* 0x000000ff1300720c */ /* 0x000fda0004702670 */
[----:B------:R-:W-:Y:S01]  /*2060*/  @P0 LOP3.LUT R2, R13, 0x7ff00000, RZ, 0xfc, !PT ;  /* 0x7ff000000d020812 */ /* 0x000fe200078efcff */
[----:B------:R-:W-:Y:S02]  /*2070*/  @!P0 IMAD.MOV.U32 R12, RZ, RZ, RZ ;  /* 0x000000ffff0c8224 */ /* 0x000fe400078e00ff */
[----:B------:R-:W-:Y:S02]  /*2080*/  @P0 IMAD.MOV.U32 R12, RZ, RZ, RZ ;  /* 0x000000ffff0c0224 */ /* 0x000fe400078e00ff */
[----:B------:R-:W-:Y:S01]  /*2090*/  @P0 IMAD.MOV.U32 R13, RZ, RZ, R2 ;  /* 0x000000ffff0d0224 */ /* 0x000fe200078e0002 */
[----:B------:R-:W-:Y:S06]  /*20a0*/  BRA `(.L_x_63) ;  /* 0x0000000000147947 */ /* 0x000fec0003800000 */
.L_x_65:
[----:B------:R-:W-:Y:S01]  /*20b0*/  LOP3.LUT R13, R9, 0x80000, RZ, 0xfc, !PT ;  /* 0x00080000090d7812 */ /* 0x000fe200078efcff */
[----:B------:R-:W-:Y:S01]  /*20c0*/  IMAD.MOV.U32 R12, RZ, RZ, R8 ;  /* 0x000000ffff0c7224 */ /* 0x000fe200078e0008 */
[----:B------:R-:W-:Y:S06]  /*20d0*/  BRA `(.L_x_63) ;  /* 0x0000000000087947 */ /* 0x000fec0003800000 */
.L_x_64:
[----:B------:R-:W-:Y:S01]  /*20e0*/  LOP3.LUT R13, R5, 0x80000, RZ, 0xfc, !PT ;  /* 0x00080000050d7812 */ /* 0x000fe200078efcff */
[----:B------:R-:W-:-:S07]  /*20f0*/  IMAD.MOV.U32 R12, RZ, RZ, R4 ;  /* 0x000000ffff0c7224 */ /* 0x000fce00078e0004 */
.L_x_63:
[----:B------:R-:W-:Y:S02]  /*2100*/  IMAD.MOV.U32 R2, RZ, RZ, R0 ;  /* 0x000000ffff027224 */ /* 0x000fe400078e0000 */
[----:B------:R-:W-:Y:S02]  /*2110*/  IMAD.MOV.U32 R3, RZ, RZ, 0x0 ;  /* 0x00000000ff037424 */ /* 0x000fe400078e00ff */
[----:B------:R-:W-:Y:S02]  /*2120*/  IMAD.MOV.U32 R18, RZ, RZ, R12 ;  /* 0x000000ffff127224 */ /* 0x000fe400078e000c */
[----:B------:R-:W-:Y:S01]  /*2130*/  IMAD.MOV.U32 R19, RZ, RZ, R13 ;  /* 0x000000ffff137224 */ /* 0x000fe200078e000d */
[----:B------:R-:W-:Y:S06]  /*2140*/  RET.REL.NODEC R2 `(_ZN3cub18CUB_300001_SM_10006detail9transform16transform_kernelINS2_10policy_hubILb1EN4cuda3std3__45tupleIJN6thrust24THRUST_300001_SM_1000_NS17counting_iteratorIjNSA_11use_defaultESC_SC_EEEEEE10policy1000El3PaaNSA_6detail15normal_iteratorINSA_10device_ptrIdEEEEJSD_EEEvT0_iT1_T2_DpNS2_10kernel_argIT3_EE) ;  /* 0xffffffdc02ac7950 */ /* 0x000fec0003c3ffff */
.L_x_66:
        /* <DEDUP_REMOVED lines=11> */
.L_x_149:


//--------------------- .text._ZN3cub18CUB_300001_SM_10006detail9transform16transform_kernelINS2_10policy_hubILb1EN4cuda3std3__45tupleIJN6thrust24THRUST_300001_SM_1000_NS17counting_iteratorIjNSA_11use_defaultESC_SC_EEEEEE10policy1000Ei3PaaNSA_6detail15normal_iteratorINSA_10device_ptrIdEEEEJSD_EEEvT0_iT1_T2_DpNS2_10kernel_argIT3_EE --------------------------
	.section	.text._ZN3cub18CUB_300001_SM_10006detail9transform16transform_kernelINS2_10policy_hubILb1EN4cuda3std3__45tupleIJN6thrust24THRUST_300001_SM_1000_NS17counting_iteratorIjNSA_11use_defaultESC_SC_EEEEEE10policy1000Ei3PaaNSA_6detail15normal_iteratorINSA_10device_ptrIdEEEEJSD_EEEvT0_iT1_T2_DpNS2_10kernel_argIT3_EE,"ax",@progbits
	.align	128
        .global         _ZN3cub18CUB_300001_SM_10006detail9transform16transform_kernelINS2_10policy_hubILb1EN4cuda3std3__45tupleIJN6thrust24THRUST_300001_SM_1000_NS17counting_iteratorIjNSA_11use_defaultESC_SC_EEEEEE10policy1000Ei3PaaNSA_6detail15normal_iteratorINSA_10device_ptrIdEEEEJSD_EEEvT0_iT1_T2_DpNS2_10kernel_argIT3_EE
        .type           _ZN3cub18CUB_300001_SM_10006detail9transform16transform_kernelINS2_10policy_hubILb1EN4cuda3std3__45tupleIJN6thrust24THRUST_300001_SM_1000_NS17counting_iteratorIjNSA_11use_defaultESC_SC_EEEEEE10policy1000Ei3PaaNSA_6detail15normal_iteratorINSA_10device_ptrIdEEEEJSD_EEEvT0_iT1_T2_DpNS2_10kernel_argIT3_EE,@function
        .size           _ZN3cub18CUB_300001_SM_10006detail9transform16transform_kernelINS2_10policy_hubILb1EN4cuda3std3__45tupleIJN6thrust24THRUST_300001_SM_1000_NS17counting_iteratorIjNSA_11use_defaultESC_SC_EEEEEE10policy1000Ei3PaaNSA_6detail15normal_iteratorINSA_10device_ptrIdEEEEJSD_EEEvT0_iT1_T2_DpNS2_10kernel_argIT3_EE,(.L_x_150 - _ZN3cub18CUB_300001_SM_10006detail9transform16transform_kernelINS2_10policy_hubILb1EN4cuda3std3__45tupleIJN6thrust24THRUST_300001_SM_1000_NS17counting_iteratorIjNSA_11use_defaultESC_SC_EEEEEE10policy1000Ei3PaaNSA_6detail15normal_iteratorINSA_10device_ptrIdEEEEJSD_EEEvT0_iT1_T2_DpNS2_10kernel_argIT3_EE)
        .other          _ZN3cub18CUB_300001_SM_10006detail9transform16transform_kernelINS2_10policy_hubILb1EN4cuda3std3__45tupleIJN6thrust24THRUST_300001_SM_1000_NS17counting_iteratorIjNSA_11use_defaultESC_SC_EEEEEE10policy1000Ei3PaaNSA_6detail15normal_iteratorINSA_10device_ptrIdEEEEJSD_EEEvT0_iT1_T2_DpNS2_10kernel_argIT3_EE,@"STO_CUDA_ENTRY STV_DEFAULT"
_ZN3cub18CUB_300001_SM_10006detail9transform16transform_kernelINS2_10policy_hubILb1EN4cuda3std3__45tupleIJN6thrust24THRUST_300001_SM_1000_NS17counting_iteratorIjNSA_11use_defaultESC_SC_EEEEEE10policy1000Ei3PaaNSA_6detail15normal_iteratorINSA_10device_ptrIdEEEEJSD_EEEvT0_iT1_T2_DpNS2_10kernel_argIT3_EE:
.text._ZN3cub18CUB_300001_SM_10006detail9transform16transform_kernelINS2_10policy_hubILb1EN4cuda3std3__45tupleIJN6thrust24THRUST_300001_SM_1000_NS17counting_iteratorIjNSA_11use_defaultESC_SC_EEEEEE10policy1000Ei3PaaNSA_6detail15normal_iteratorINSA_10device_ptrIdEEEEJSD_EEEvT0_iT1_T2_DpNS2_10kernel_argIT3_EE:
[----:B------:R-:W0:Y:S08]  /*0000*/  LDC R1, c[0x0][0x37c] ;  /* 0x0000df00ff017b82 */ /* 0x000e300000000800 */
[----:B------:R-:W1:Y:S01]  /*0010*/  S2UR UR4, SR_CTAID.X ;  /* 0x00000000000479c3 */ /* 0x000e620000002500 */
[----:B------:R-:W2:Y:S01]  /*0020*/  LDCU.64 UR6, c[0x0][0x380] ;  /* 0x00007000ff0677ac */ /* 0x000ea20008000a00 */
[----:B0-----:R-:W-:Y:S01]  /*0030*/  VIADD R1, R1, 0xfffffff8 ;  /* 0xfffffff801017836 */ /* 0x001fe20000000000 */
[----:B------:R-:W0:Y:S04]  /*0040*/  LDCU UR40, c[0x0][0x2f8] ;  /* 0x00005f00ff2877ac */ /* 0x000e280008000800 */
[----:B------:R-:W-:Y:S01]  /*0050*/  R2UR UR9, R1 ;  /* 0x00000000010972ca */ /* 0x000fe200000e0000 */
[----:B------:R-:W3:Y:S01]  /*0060*/  LDCU UR41, c[0x0][0x2fc] ;  /* 0x00005f80ff2977ac */ /* 0x000ee20008000800 */
[----:B------:R-:W4:Y:S01]  /*0070*/  LDCU UR42, c[0x0][0x3a8] ;  /* 0x00007500ff2a77ac */ /* 0x000f220008000800 */
[----:B------:R-:W5:Y:S01]  /*0080*/  LDCU.64 UR38, c[0x0][0x3a0] ;  /* 0x00007400ff2677ac */ /* 0x000f620008000a00 */
[----:B--2---:R-:W-:-:S09]  /*0090*/  USHF.L.U32 UR8, UR7, 0x7, URZ ;  /* 0x0000000707087899 */ /* 0x004fd200080006ff */
[----:B0-----:R-:W-:Y:S02]  /*00a0*/  UIADD3 UR40, UP0, UPT, UR9, UR40, URZ ;  /* 0x0000002809287290 */ /* 0x001fe4000ff1e0ff */
[----:B-1----:R-:W-:Y:S02]  /*00b0*/  UIMAD UR4, UR8, UR4, URZ ;  /* 0x00000004080472a4 */ /* 0x002fe4000f8e02ff */
[----:B---3--:R-:W-:Y:S02]  /*00c0*/  UIADD3.X UR41, UPT, UPT, URZ, UR41, URZ, UP0, !UPT ;  /* 0x00000029ff297290 */ /* 0x008fe400087fe4ff */
[----:B------:R-:W-:Y:S01]  /*00d0*/  UIADD3 UR5, UPT, UPT, -UR4, UR6, URZ ;  /* 0x0000000604057290 */ /* 0x000fe2000fffe1ff */
[----:B------:R-:W0:Y:S03]  /*00e0*/  LDCU.64 UR36, c[0x0][0x358] ;  /* 0x00006b00ff2477ac */ /* 0x000e260008000a00 */
[----:B------:R-:W-:-:S02]  /*00f0*/  UISETP.LT.AND UP0, UPT, UR8, UR5, UPT ;  /* 0x000000050800728c */ /* 0x000fc4000bf01270 */
[----:B----4-:R-:W-:Y:S02]  /*0100*/  UIADD3 UR42, UPT, UPT, UR4, UR42, URZ ;  /* 0x0000002a042a7290 */ /* 0x010fe4000fffe0ff */
[----:B------:R-:W-:Y:S02]  /*0110*/  USEL UR45, UR8, UR5, UP0 ;  /* 0x00000005082d7287 */ /* 0x000fe40008000000 */
[----:B------:R-:W-:Y:S02]  /*0120*/  UISETP.GT.AND UP0, UPT, UR8, UR5, UPT ;  /* 0x000000050800728c */ /* 0x000fe4000bf04270 */
[----:B-----5:R-:W-:-:S07]  /*0130*/  UIMAD.WIDE UR38, UR4, 0x8, UR38 ;  /* 0x00000008042678a5 */ /* 0x020fce000f8e0226 */
[----:B0-----:R-:W-:Y:S05]  /*0140*/  BRA.U UP0, `(.L_x_67) ;  /* 0x0000000d00247547 */ /* 0x001fea000b800000 */
[----:B------:R-:W-:-:S06]  /*0150*/  UISETP.GE.AND UP0, UPT, UR7, 0x1, UPT ;  /* 0x000000010700788c */ /* 0x000fcc000bf06270 */
[----:B------:R-:W-:-:S13]  /*0160*/  PLOP3.LUT P0, PT, PT, PT, UP0, 0x80, 0x8 ;  /* 0x000000000008781c */ /* 0x000fda0003f0f008 */
[----:B------:R-:W-:Y:S05]  /*0170*/  @!P0 EXIT ;  /* 0x000000000000894d */ /* 0x000fea0003800000 */
[----:B------:R-:W0:Y:S01]  /*0180*/  LDCU UR4, c[0x0][0x394] ;  /* 0x00007280ff0477ac */ /* 0x000e220008000800 */
[----:B------:R-:W1:Y:S01]  /*0190*/  LDC.64 R6, c[0x0][0x390] ;  /* 0x0000e400ff067b82 */ /* 0x000e620000000a00 */
[----:B------:R-:W-:Y:S01]  /*01a0*/  IMAD.MOV.U32 R2, RZ, RZ, 0x1 ;  /* 0x00000001ff027424 */ /* 0x000fe200078e00ff */
[----:B------:R-:W2:Y:S06]  /*01b0*/  LDCU.64 UR6, c[0x0][0x388] ;  /* 0x00007100ff0677ac */ /* 0x000eac0008000a00 */
[----:B------:R-:W3:Y:S01]  /*01c0*/  LDC R8, c[0x0][0x38c] ;  /* 0x0000e300ff087b82 */ /* 0x000ee20000000800 */
[----:B0-----:R-:W1:Y:S01]  /*01d0*/  MUFU.RCP64H R3, UR4 ;  /* 0x0000000400037d08 */ /* 0x001e620008001800 */
[----:B---3--:R-:W-:Y:S01]  /*01e0*/  FSETP.GEU.AND P1, PT, |R8|, 6.5827683646048100446e-37, PT ;  /* 0x036000000800780b */ /* 0x008fe20003f2e200 */
[----:B-1----:R-:W-:-:S08]  /*01f0*/  DFMA R4, R2, -R6, 1 ;  /* 0x3ff000000204742b */ /* 0x002fd00000000806 */
[----:B------:R-:W-:-:S08]  /*0200*/  DFMA R4, R4, R4, R4 ;  /* 0x000000040404722b */ /* 0x000fd00000000004 */
[----:B------:R-:W-:-:S08]  /*0210*/  DFMA R4, R2, R4, R2 ;  /* 0x000000040204722b */ /* 0x000fd00000000002 */
[----:B------:R-:W-:-:S08]  /*0220*/  DFMA R2, R4, -R6, 1 ;  /* 0x3ff000000402742b */ /* 0x000fd00000000806 */
[----:B------:R-:W-:-:S08]  /*0230*/  DFMA R2, R4, R2, R4 ;  /* 0x000000020402722b */ /* 0x000fd00000000004 */
[----:B--2---:R-:W-:-:S08]  /*0240*/  DMUL R22, R2, UR6 ;  /* 0x0000000602167c28 */ /* 0x004fd00008000000 */
[----:B------:R-:W-:-:S08]  /*0250*/  DFMA R4, R22, -R6, UR6 ;  /* 0x0000000616047e2b */ /* 0x000fd00008000806 */
        /* <DEDUP_REMOVED lines=9> */
[----:B0123--:R-:W-:Y:S05]  /*02f0*/  CALL.REL.NOINC `($__internal_1_$__cuda_sm20_div_rn_f64_full) ;  /* 0x0000001800047944 */ /* 0x00ffea0003c00000 */
[----:B------:R-:W-:Y:S02]  /*0300*/  IMAD.MOV.U32 R22, RZ, RZ, R18 ;  /* 0x000000ffff167224 */ /* 0x000fe400078e0012 */
[----:B------:R-:W-:-:S07]  /*0310*/  IMAD.MOV.U32 R23, RZ, RZ, R19 ;  /* 0x000000ffff177224 */ /* 0x000fce00078e0013 */
.L_x_68:
        /* <DEDUP_REMOVED lines=24> */
.L_x_69:
[----:B------:R-:W0:Y:S01]  /*04a0*/  S2R R2, SR_TID.X ;  /* 0x0000000000027919 */ /* 0x000e220000002100 */
[----:B------:R-:W-:-:S07]  /*04b0*/  IMAD.MOV.U32 R25, RZ, RZ, RZ ;  /* 0x000000ffff197224 */ /* 0x000fce00078e00ff */
.L_x_80:
        /* <DEDUP_REMOVED lines=31> */
.L_x_74:
        /* <DEDUP_REMOVED lines=38> */
.L_x_73:
[----:B------:R-:W-:Y:S05]  /*0910*/  BSYNC.RECONVERGENT B1 ;  /* 0x0000000000017941 */ /* 0x000fea0003800200 */
.L_x_72:
        /* <DEDUP_REMOVED lines=21> */
[----:B------:R-:W-:Y:S01]  /*0a70*/  DADD R4, R4, R6 ;  /* 0x0000000004047229 */ /* 0x000fe20000000006 */
[----:B------:R-:W-:-:S07]  /*0a80*/  VIADD R0, R0, 0x8 ;  /* 0x0000000800007836 */ /* 0x000fce0000000000 */
[----:B--2---:R-:W-:-:S08]  /*0a90*/  DADD R4, R4, R16 ;  /* 0x0000000004047229 */ /* 0x004fd00000000010 */
[----:B------:R-:W-:-:S11]  /*0aa0*/  DADD R20, R4, R28 ;  /* 0x0000000004147229 */ /* 0x000fd6000000001c */
.L_x_76:
[----:B------:R-:W-:Y:S05]  /*0ab0*/  BSYNC.RECONVERGENT B1 ;  /* 0x0000000000017941 */ /* 0x000fea0003800200 */
.L_x_75:
        /* <DEDUP_REMOVED lines=17> */
.L_x_78:
[----:B------:R-:W-:Y:S05]  /*0bd0*/  BSYNC.RECONVERGENT B1 ;  /* 0x0000000000017941 */ /* 0x000fea0003800200 */
.L_x_77:
        /* <DEDUP_REMOVED lines=12> */
.L_x_71:
[----:B------:R-:W-:Y:S05]  /*0ca0*/  BSYNC.RECONVERGENT B0 ;  /* 0x0000000000007941 */ /* 0x000fea0003800200 */
.L_x_70:
        /* <DEDUP_REMOVED lines=11> */
.L_x_79:
        /* <DEDUP_REMOVED lines=8> */
.L_x_67:
        /* <DEDUP_REMOVED lines=29> */
.L_x_81:
        /* <DEDUP_REMOVED lines=24> */
.L_x_82:
[----:B------:R-:W0:Y:S01]  /*1130*/  S2R R2, SR_TID.X ;  /* 0x0000000000027919 */ /* 0x000e220000002100 */
[----:B------:R-:W1:Y:S01]  /*1140*/  LDCU.64 UR4, c[0x0][0x398] ;  /* 0x00007300ff0477ac */ /* 0x000e620008000a00 */
[----:B------:R-:W-:Y:S01]  /*1150*/  IMAD.MOV.U32 R25, RZ, RZ, RZ ;  /* 0x000000ffff197224 */ /* 0x000fe200078e00ff */
[----:B-1----:R-:W-:-:S04]  /*1160*/  UIADD3 UR43, UP0, UPT, UR4, 0x40, URZ ;  /* 0x00000040042b7890 */ /* 0x002fc8000ff1e0ff */
[----:B------:R-:W-:-:S12]  /*1170*/  UIADD3.X UR44, UPT, UPT, URZ, UR5, URZ, UP0, !UPT ;  /* 0x00000005ff2c7290 */ /* 0x000fd800087fe4ff */
.L_x_95:
        /* <DEDUP_REMOVED lines=38> */
.L_x_89:
        /* <DEDUP_REMOVED lines=39> */
.L_x_88:
[----:B------:R-:W-:Y:S05]  /*1650*/  BSYNC.RECONVERGENT B1 ;  /* 0x0000000000017941 */ /* 0x000fea0003800200 */
.L_x_87:
        /* <DEDUP_REMOVED lines=25> */
.L_x_91:
[----:B------:R-:W-:Y:S05]  /*17f0*/  BSYNC.RECONVERGENT B1 ;  /* 0x0000000000017941 */ /* 0x000fea0003800200 */
.L_x_90:
        /* <DEDUP_REMOVED lines=17> */
.L_x_93:
[----:B------:R-:W-:Y:S05]  /*1910*/  BSYNC.RECONVERGENT B1 ;  /* 0x0000000000017941 */ /* 0x000fea0003800200 */
.L_x_92:
        /* <DEDUP_REMOVED lines=12> */
.L_x_86:
[----:B------:R-:W-:Y:S05]  /*19e0*/  BSYNC.RECONVERGENT B0 ;  /* 0x0000000000007941 */ /* 0x000fea0003800200 */
.L_x_85:
        /* <DEDUP_REMOVED lines=11> */
.L_x_94:
[----:B------:R-:W-:-:S04]  /*1aa0*/  IMAD.MOV.U32 R5, RZ, RZ, 0x8 ;  /* 0x00000008ff057424 */ /* 0x000fc800078e00ff */
[----:B------:R-:W-:-:S05]  /*1ab0*/  IMAD.WIDE R4, R24, R5, UR38 ;  /* 0x0000002618047e25 */ /* 0x000fca000f8e0205 */
[----:B------:R0:W-:Y:S02]  /*1ac0*/  STG.E.64 desc[UR36][R4.64], R16 ;  /* 0x0000001004007986 */ /* 0x0001e4000c101b24 */
.L_x_84:
[----:B------:R-:W-:Y:S05]  /*1ad0*/  BSYNC.RECONVERGENT B6 ;  /* 0x0000000000067941 */ /* 0x000fea0003800200 */
.L_x_83:
[----:B------:R-:W-:-:S13]  /*1ae0*/  ISETP.NE.AND P0, PT, R26, RZ, PT ;  /* 0x000000ff1a00720c */ /* 0x000fda0003f05270 */
[----:B------:R-:W-:Y:S05]  /*1af0*/  @P0 BRA `(.L_x_95) ;  /* 0xfffffff400a00947 */ /* 0x000fea000383ffff */
[----:B------:R-:W-:Y:S05]  /*1b00*/  EXIT ;  /* 0x000000000000794d */ /* 0x000fea0003800000 */
        .weak           $__internal_1_$__cuda_sm20_div_rn_f64_full
        .type           $__internal_1_$__cuda_sm20_div_rn_f64_full,@function
        .size           $__internal_1_$__cuda_sm20_div_rn_f64_full,(.L_x_150 - $__internal_1_$__cuda_sm20_div_rn_f64_full)
$__internal_1_$__cuda_sm20_div_rn_f64_full:
        /* <DEDUP_REMOVED lines=30> */
.L_x_96:
        /* <DEDUP_REMOVED lines=37> */
.L_x_97:
        /* <DEDUP_REMOVED lines=16> */
.L_x_100:
[----:B------:R-:W-:Y:S01]  /*2040*/  LOP3.LUT R13, R9, 0x80000, RZ, 0xfc, !PT ;  /* 0x00080000090d7812 */ /* 0x000fe200078efcff */
[----:B------:R-:W-:Y:S01]  /*2050*/  IMAD.MOV.U32 R12, RZ, RZ, R8 ;  /* 0x000000ffff0c7224 */ /* 0x000fe200078e0008 */
[----:B------:R-:W-:Y:S06]  /*2060*/  BRA `(.L_x_98) ;  /* 0x0000000000087947 */ /* 0x000fec0003800000 */
.L_x_99:
[----:B------:R-:W-:Y:S01]  /*2070*/  LOP3.LUT R13, R5, 0x80000, RZ, 0xfc, !PT ;  /* 0x00080000050d7812 */ /* 0x000fe200078efcff */
[----:B------:R-:W-:-:S07]  /*2080*/  IMAD.MOV.U32 R12, RZ, RZ, R4 ;  /* 0x000000ffff0c7224 */ /* 0x000fce00078e0004 */
.L_x_98:
[----:B------:R-:W-:Y:S02]  /*2090*/  IMAD.MOV.U32 R2, RZ, RZ, R0 ;  /* 0x000000ffff027224 */ /* 0x000fe400078e0000 */
[----:B------:R-:W-:Y:S02]  /*20a0*/  IMAD.MOV.U32 R3, RZ, RZ, 0x0 ;  /* 0x00000000ff037424 */ /* 0x000fe400078e00ff */
[----:B------:R-:W-:Y:S02]  /*20b0*/  IMAD.MOV.U32 R18, RZ, RZ, R12 ;  /* 0x000000ffff127224 */ /* 0x000fe400078e000c */
[----:B------:R-:W-:Y:S01]  /*20c0*/  IMAD.MOV.U32 R19, RZ, RZ, R13 ;  /* 0x000000ffff137224 */ /* 0x000fe200078e000d */
[----:B------:R-:W-:Y:S06]  /*20d0*/  RET.REL.NODEC R2 `(_ZN3cub18CUB_300001_SM_10006detail9transform16transform_kernelINS2_10policy_hubILb1EN4cuda3std3__45tupleIJN6thrust24THRUST_300001_SM_1000_NS17counting_iteratorIjNSA_11use_defaultESC_SC_EEEEEE10policy1000Ei3PaaNSA_6detail15normal_iteratorINSA_10device_ptrIdEEEEJSD_EEEvT0_iT1_T2_DpNS2_10kernel_argIT3_EE) ;  /* 0xffffffdc02c87950 */ /* 0x000fec0003c3ffff */
.L_x_101:
        /* <DEDUP_REMOVED lines=10> */
.L_x_150:


//--------------------- .text._ZN3cub18CUB_300001_SM_10006detail8for_each13static_kernelINS2_12policy_hub_t12policy_500_tEmN6thrust24THRUST_300001_SM_1000_NS8cuda_cub20__uninitialized_fill7functorINS7_10device_ptrIcEEcEEEEvT0_T1_ --------------------------
	.section	.text._ZN3cub18CUB_300001_SM_10006detail8for_each13static_kernelINS2_12policy_hub_t12policy_500_tEmN6thrust24THRUST_300001_SM_1000_NS8cuda_cub20__uninitialized_fill7functorINS7_10device_ptrIcEEcEEEEvT0_T1_,"ax",@progbits
	.align	128
        .global         _ZN3cub18CUB_300001_SM_10006detail8for_each13static_kernelINS2_12policy_hub_t12policy_500_tEmN6thrust24THRUST_300001_SM_1000_NS8cuda_cub20__uninitialized_fill7functorINS7_10device_ptrIcEEcEEEEvT0_T1_
        .type           _ZN3cub18CUB_300001_SM_10006detail8for_each13static_kernelINS2_12policy_hub_t12policy_500_tEmN6thrust24THRUST_300001_SM_1000_NS8cuda_cub20__uninitialized_fill7functorINS7_10device_ptrIcEEcEEEEvT0_T1_,@function
        .size           _ZN3cub18CUB_300001_SM_10006detail8for_each13static_kernelINS2_12policy_hub_t12policy_500_tEmN6thrust24THRUST_300001_SM_1000_NS8cuda_cub20__uninitialized_fill7functorINS7_10device_ptrIcEEcEEEEvT0_T1_,(.L_x_157 - _ZN3cub18CUB_300001_SM_10006detail8for_each13static_kernelINS2_12policy_hub_t12policy_500_tEmN6thrust24THRUST_300001_SM_1000_NS8cuda_cub20__uninitialized_fill7functorINS7_10device_ptrIcEEcEEEEvT0_T1_)
        .other          _ZN3cub18CUB_300001_SM_10006detail8for_each13static_kernelINS2_12policy_hub_t12policy_500_tEmN6thrust24THRUST_300001_SM_1000_NS8cuda_cub20__uninitialized_fill7functorINS7_10device_ptrIcEEcEEEEvT0_T1_,@"STO_CUDA_ENTRY STV_DEFAULT"
_ZN3cub18CUB_300001_SM_10006detail8for_each13static_kernelINS2_12policy_hub_t12policy_500_tEmN6thrust24THRUST_300001_SM_1000_NS8cuda_cub20__uninitialized_fill7functorINS7_10device_ptrIcEEcEEEEvT0_T1_:
.text._ZN3cub18CUB_300001_SM_10006detail8for_each13static_kernelINS2_12policy_hub_t12policy_500_tEmN6thrust24THRUST_300001_SM_1000_NS8cuda_cub20__uninitialized_fill7functorINS7_10device_ptrIcEEcEEEEvT0_T1_:
[----:B------:R-:W-:Y:S08]  /*0000*/  LDC R1, c[0x0][0x37c] ;  /* 0x0000df00ff017b82 */ /* 0x000ff00000000800 */
[----:B------:R-:W0:Y:S01]  /*0010*/  S2UR UR4, SR_CTAID.X ;  /* 0x00000000000479c3 */ /* 0x000e220000002500 */
[----:B------:R-:W1:Y:S01]  /*0020*/  LDCU.64 UR6, c[0x0][0x380] ;  /* 0x00007000ff0677ac */ /* 0x000e620008000a00 */
[----:B------:R-:W2:Y:S06]  /*0030*/  LDCU.64 UR8, c[0x0][0x358] ;  /* 0x00006b00ff0877ac */ /* 0x000eac0008000a00 */
[----:B------:R-:W3:Y:S01]  /*0040*/  LDC R5, c[0x0][0x390] ;  /* 0x0000e400ff057b82 */ /* 0x000ee20000000800 */
[----:B0-----:R-:W-:-:S04]  /*0050*/  UIMAD.WIDE.U32 UR4, UR4, 0x200, URZ ;  /* 0x00000200040478a5 */ /* 0x001fc8000f8e00ff */
[----:B-1----:R-:W-:-:S04]  /*0060*/  UIADD3 UR6, UP0, UPT, -UR4, UR6, URZ ;  /* 0x0000000604067290 */ /* 0x002fc8000ff1e1ff */
[----:B------:R-:W-:Y:S01]  /*0070*/  UIADD3.X UR7, UPT, UPT, ~UR5, UR7, URZ, UP0, !UPT ;  /* 0x0000000705077290 */ /* 0x000fe200087fe5ff */
[----:B---3--:R-:W-:Y:S01]  /*0080*/  PRMT R5, R5, 0x7770, RZ ;  /* 0x0000777005057816 */ /* 0x008fe200000000ff */
[----:B------:R-:W-:-:S04]  /*0090*/  UISETP.GE.U32.AND UP0, UPT, UR6, 0x200, UPT ;  /* 0x000002000600788c */ /* 0x000fc8000bf06070 */
[----:B------:R-:W-:-:S09]  /*00a0*/  UISETP.GE.U32.AND.EX UP0, UPT, UR7, URZ, UPT, UP0 ;  /* 0x000000ff0700728c */ /* 0x000fd2000bf06100 */
[----:B--2---:R-:W-:Y:S05]  /*00b0*/  BRA.U !UP0, `(.L_x_102) ;  /* 0x00000001081c7547 */ /* 0x004fea000b800000 */
[----:B------:R-:W0:Y:S01]  /*00c0*/  S2R R3, SR_TID.X ;  /* 0x0000000000037919 */ /* 0x000e220000002100 */
[----:B------:R-:W0:Y:S02]  /*00d0*/  LDC.64 R6, c[0x0][0x388] ;  /* 0x0000e200ff067b82 */ /* 0x000e240000000a00 */
[----:B0-----:R-:W-:-:S04]  /*00e0*/  IADD3 R2, P0, P1, R6, UR4, R3 ;  /* 0x0000000406027c10 */ /* 0x001fc8000f91e003 */
[----:B------:R-:W-:-:S05]  /*00f0*/  IADD3.X R3, PT, PT, R7, UR5, RZ, P0, P1 ;  /* 0x0000000507037c10 */ /* 0x000fca00087e24ff */
[----:B------:R-:W-:Y:S04]  /*0100*/  STG.E.U8 desc[UR8][R2.64], R5 ;  /* 0x0000000502007986 */ /* 0x000fe8000c101108 */
[----:B------:R-:W-:Y:S01]  /*0110*/  STG.E.U8 desc[UR8][R2.64+0x100], R5 ;  /* 0x0001000502007986 */ /* 0x000fe2000c101108 */
[----:B------:R-:W-:Y:S05]  /*0120*/  EXIT ;  /* 0x000000000000794d */ /* 0x000fea0003800000 */
.L_x_102:
[----:B------:R-:W0:Y:S01]  /*0130*/  S2R R3, SR_TID.X ;  /* 0x0000000000037919 */ /* 0x000e220000002100 */
[----:B------:R-:W1:Y:S01]  /*0140*/  LDC.64 R6, c[0x0][0x388] ;  /* 0x0000e200ff067b82 */ /* 0x000e620000000a00 */
[----:B------:R-:W-:Y:S02]  /*0150*/  IMAD.U32 R2, RZ, RZ, UR7 ;  /* 0x00000007ff027e24 */ /* 0x000fe4000f8e00ff */
[C---:B0-----:R-:W-:Y:S01]  /*0160*/  VIADD R0, R3.reuse, 0x100 ;  /* 0x0000010003007836 */ /* 0x041fe20000000000 */
[----:B------:R-:W-:-:S04]  /*0170*/  ISETP.LT.U32.AND P0, PT, R3, UR6, PT ;  /* 0x0000000603007c0c */ /* 0x000fc8000bf01070 */
[----:B------:R-:W-:Y:S01]  /*0180*/  ISETP.LT.U32.AND P1, PT, R0, UR6, PT ;  /* 0x0000000600007c0c */ /* 0x000fe2000bf21070 */
[----:B------:R-:W-:Y:S01]  /*0190*/  IMAD.U32 R0, RZ, RZ, UR7 ;  /* 0x00000007ff007e24 */ /* 0x000fe2000f8e00ff */
[----:B------:R-:W-:Y:S02]  /*01a0*/  ISETP.GT.U32.AND.EX P0, PT, R2, RZ, PT, P0 ;  /* 0x000000ff0200720c */ /* 0x000fe40003f04100 */
[----:B-1----:R-:W-:Y:S02]  /*01b0*/  IADD3 R2, P2, P3, R6, UR4, R3 ;  /* 0x0000000406027c10 */ /* 0x002fe4000fb5e003 */
[----:B------:R-:W-:Y:S02]  /*01c0*/  ISETP.GT.U32.AND.EX P1, PT, R0, RZ, PT, P1 ;  /* 0x000000ff0000720c */ /* 0x000fe40003f24110 */
[----:B------:R-:W-:-:S07]  /*01d0*/  IADD3.X R3, PT, PT, R7, UR5, RZ, P2, P3 ;  /* 0x0000000507037c10 */ /* 0x000fce00097e64ff */
[----:B------:R0:W-:Y:S04]  /*01e0*/  @P0 STG.E.U8 desc[UR8][R2.64], R5 ;  /* 0x0000000502000986 */ /* 0x0001e8000c101108 */
[----:B------:R-:W-:Y:S05]  /*01f0*/  @!P1 EXIT ;  /* 0x000000000000994d */ /* 0x000fea0003800000 */
[----:B------:R-:W-:Y:S01]  /*0200*/  STG.E.U8 desc[UR8][R2.64+0x100], R5 ;  /* 0x0001000502007986 */ /* 0x000fe2000c101108 */
[----:B------:R-:W-:Y:S05]  /*0210*/  EXIT ;  /* 0x000000000000794d */ /* 0x000fea0003800000 */
.L_x_103:
        /* <DEDUP_REMOVED lines=14> */
.L_x_157:


//--------------------- .text._ZN3cub18CUB_300001_SM_10006detail8for_each13static_kernelINS2_12policy_hub_t12policy_500_tElNS2_12op_wrapper_tIl15zTransformationN6thrust24THRUST_300001_SM_1000_NS6detail15normal_iteratorINS9_10device_ptrIdEEEEEEEEvT0_T1_ --------------------------
	.section	.text._ZN3cub18CUB_300001_SM_10006detail8for_each13static_kernelINS2_12policy_hub_t12policy_500_tElNS2_12op_wrapper_tIl15zTransformationN6thrust24THRUST_300001_SM_1000_NS6detail15normal_iteratorINS9_10device_ptrIdEEEEEEEEvT0_T1_,"ax",@progbits
	.align	128
        .global         _ZN3cub18CUB_300001_SM_10006detail8for_each13static_kernelINS2_12policy_hub_t12policy_500_tElNS2_12op_wrapper_tIl15zTransformationN6thrust24THRUST_300001_SM_1000_NS6detail15normal_iteratorINS9_10device_ptrIdEEEEEEEEvT0_T1_
        .type           _ZN3cub18CUB_300001_SM_10006detail8for_each13static_kernelINS2_12policy_hub_t12policy_500_tElNS2_12op_wrapper_tIl15zTransformationN6thrust24THRUST_300001_SM_1000_NS6detail15normal_iteratorINS9_10device_ptrIdEEEEEEEEvT0_T1_,@function
        .size           _ZN3cub18CUB_300001_SM_10006detail8for_each13static_kernelINS2_12policy_hub_t12policy_500_tElNS2_12op_wrapper_tIl15zTransformationN6thrust24THRUST_300001_SM_1000_NS6detail15normal_iteratorINS9_10device_ptrIdEEEEEEEEvT0_T1_,(.L_x_151 - _ZN3cub18CUB_300001_SM_10006detail8for_each13static_kernelINS2_12policy_hub_t12policy_500_tElNS2_12op_wrapper_tIl15zTransformationN6thrust24THRUST_300001_SM_1000_NS6detail15normal_iteratorINS9_10device_ptrIdEEEEEEEEvT0_T1_)
        .other          _ZN3cub18CUB_300001_SM_10006detail8for_each13static_kernelINS2_12policy_hub_t12policy_500_tElNS2_12op_wrapper_tIl15zTransformationN6thrust24THRUST_300001_SM_1000_NS6detail15normal_iteratorINS9_10device_ptrIdEEEEEEEEvT0_T1_,@"STO_CUDA_ENTRY STV_DEFAULT"
_ZN3cub18CUB_300001_SM_10006detail8for_each13static_kernelINS2_12policy_hub_t12policy_500_tElNS2_12op_wrapper_tIl15zTransformationN6thrust24THRUST_300001_SM_1000_NS6detail15normal_iteratorINS9_10device_ptrIdEEEEEEEEvT0_T1_:
.text._ZN3cub18CUB_300001_SM_10006detail8for_each13static_kernelINS2_12policy_hub_t12policy_500_tElNS2_12op_wrapper_tIl15zTransformationN6thrust24THRUST_300001_SM_1000_NS6detail15normal_iteratorINS9_10device_ptrIdEEEEEEEEvT0_T1_:
[----:B------:R-:W-:Y:S08]  /*0000*/  LDC R1, c[0x0][0x37c] ;  /* 0x0000df00ff017b82 */ /* 0x000ff00000000800 */
[----:B------:R-:W0:Y:S01]  /*0010*/  S2UR UR4, SR_CTAID.X ;  /* 0x00000000000479c3 */ /* 0x000e220000002500 */
[----:B------:R-:W1:Y:S01]  /*0020*/  LDCU.64 UR6, c[0x0][0x380] ;  /* 0x00007000ff0677ac */ /* 0x000e620008000a00 */
[----:B------:R-:W2:Y:S06]  /*0030*/  LDCU.64 UR8, c[0x0][0x358] ;  /* 0x00006b00ff0877ac */ /* 0x000eac0008000a00 */
[----:B------:R-:W3:Y:S01]  /*0040*/  LDC R7, c[0x0][0x39c] ;  /* 0x0000e700ff077b82 */ /* 0x000ee20000000800 */
[----:B------:R-:W4:Y:S01]  /*0050*/  LDCU UR10, c[0x0][0x398] ;  /* 0x00007300ff0a77ac */ /* 0x000f220008000800 */
[----:B0-----:R-:W-:-:S04]  /*0060*/  UIMAD.WIDE.U32 UR4, UR4, 0x200, URZ ;  /* 0x00000200040478a5 */ /* 0x001fc8000f8e00ff */
[----:B-1----:R-:W-:-:S04]  /*0070*/  UIADD3 UR6, UP0, UPT, -UR4, UR6, URZ ;  /* 0x0000000604067290 */ /* 0x002fc8000ff1e1ff */
[----:B------:R-:W-:Y:S02]  /*0080*/  UIADD3.X UR7, UPT, UPT, ~UR5, UR7, URZ, UP0, !UPT ;  /* 0x0000000705077290 */ /* 0x000fe400087fe5ff */
[----:B------:R-:W-:-:S04]  /*0090*/  UISETP.GE.U32.AND UP0, UPT, UR6, 0x200, UPT ;  /* 0x000002000600788c */ /* 0x000fc8000bf06070 */
[----:B------:R-:W-:-:S09]  /*00a0*/  UISETP.GE.AND.EX UP0, UPT, UR7, URZ, UPT, UP0 ;  /* 0x000000ff0700728c */ /* 0x000fd2000bf06300 */
[----:B--2-4-:R-:W-:Y:S05]  /*00b0*/  BRA.U !UP0, `(.L_x_104) ;  /* 0x0000000108ec7547 */ /* 0x014fea000b800000 */
[----:B------:R-:W0:Y:S01]  /*00c0*/  S2R R0, SR_TID.X ;  /* 0x0000000000007919 */ /* 0x000e220000002100 */
[----:B------:R-:W1:Y:S01]  /*00d0*/  LDCU.64 UR6, c[0x0][0x388] ;  /* 0x00007100ff0677ac */ /* 0x000e620008000a00 */
[----:B------:R-:W2:Y:S01]  /*00e0*/  LDC.64 R16, c[0x0][0x398] ;  /* 0x0000e600ff107b82 */ /* 0x000ea20000000a00 */
[----:B------:R-:W-:-:S07]  /*00f0*/  IMAD.MOV.U32 R4, RZ, RZ, 0x1 ;  /* 0x00000001ff047424 */ /* 0x000fce00078e00ff */
[----:B------:R-:W4:Y:S01]  /*0100*/  LDC.64 R14, c[0x0][0x390] ;  /* 0x0000e400ff0e7b82 */ /* 0x000f220000000a00 */
[----:B0-----:R-:W-:Y:S01]  /*0110*/  IADD3 R0, P0, PT, R0, UR4, RZ ;  /* 0x0000000400007c10 */ /* 0x001fe2000ff1e0ff */
[----:B------:R-:W0:Y:S04]  /*0120*/  LDCU UR4, c[0x0][0x39c] ;  /* 0x00007380ff0477ac */ /* 0x000e280008000800 */
[----:B------:R-:W-:Y:S01]  /*0130*/  IMAD.X R3, RZ, RZ, UR5, P0 ;  /* 0x00000005ff037e24 */ /* 0x000fe200080e06ff */
[----:B-1----:R-:W-:-:S04]  /*0140*/  LEA R8, P0, R0, UR6, 0x3 ;  /* 0x0000000600087c11 */ /* 0x002fc8000f8018ff */
[----:B------:R-:W-:-:S05]  /*0150*/  LEA.HI.X R9, R0, UR7, R3, 0x3, P0 ;  /* 0x0000000700097c11 */ /* 0x000fca00080f1c03 */
[----:B------:R-:W4:Y:S01]  /*0160*/  LDG.E.64 R2, desc[UR8][R8.64] ;  /* 0x0000000808027981 */ /* 0x000f22000c1e1b00 */
[----:B------:R-:W-:Y:S01]  /*0170*/  BSSY.RECONVERGENT B0, `(.L_x_105) ;  /* 0x0000013000007945 */ /* 0x000fe20003800200 */
[----:B0-----:R-:W2:Y:S02]  /*0180*/  MUFU.RCP64H R5, UR4 ;  /* 0x0000000400057d08 */ /* 0x001ea40008001800 */
[----:B--2---:R-:W-:-:S08]  /*0190*/  DFMA R10, R4, -R16, 1 ;  /* 0x3ff00000040a742b */ /* 0x004fd00000000810 */
[----:B------:R-:W-:-:S08]  /*01a0*/  DFMA R10, R10, R10, R10 ;  /* 0x0000000a0a0a722b */ /* 0x000fd0000000000a */
[----:B------:R-:W-:-:S08]  /*01b0*/  DFMA R10, R4, R10, R4 ;  /* 0x0000000a040a722b */ /* 0x000fd00000000004 */
[----:B------:R-:W-:-:S08]  /*01c0*/  DFMA R12, R10, -R16, 1 ;  /* 0x3ff000000a0c742b */ /* 0x000fd00000000810 */
[----:B------:R-:W-:Y:S02]  /*01d0*/  DFMA R12, R10, R12, R10 ;  /* 0x0000000c0a0c722b */ /* 0x000fe4000000000a */
[----:B----4-:R-:W-:-:S08]  /*01e0*/  DADD R4, R2, -R14 ;  /* 0x0000000002047229 */ /* 0x010fd0000000080e */
[----:B------:R-:W-:Y:S02]  /*01f0*/  DMUL R2, R4, R12 ;  /* 0x0000000c04027228 */ /* 0x000fe40000000000 */
[----:B------:R-:W-:-:S06]  /*0200*/  FSETP.GEU.AND P1, PT, |R5|, 6.5827683646048100446e-37, PT ;  /* 0x036000000500780b */ /* 0x000fcc0003f2e200 */
[----:B------:R-:W-:-:S08]  /*0210*/  DFMA R10, R2, -R16, R4 ;  /* 0x80000010020a722b */ /* 0x000fd00000000004 */
[----:B------:R-:W-:-:S10]  /*0220*/  DFMA R2, R12, R10, R2 ;  /* 0x0000000a0c02722b */ /* 0x000fd40000000002 */
[----:B------:R-:W-:-:S05]  /*0230*/  FFMA R0, RZ, UR4, R3 ;  /* 0x00000004ff007c23 */ /* 0x000fca0008000003 */
[----:B------:R-:W-:-:S13]  /*0240*/  FSETP.GT.AND P0, PT, |R0|, 1.469367938527859385e-39, PT ;  /* 0x001000000000780b */ /* 0x000fda0003f04200 */
[----:B------:R-:W-:Y:S05]  /*0250*/  @P0 BRA P1, `(.L_x_106) ;  /* 0x0000000000100947 */ /* 0x000fea0000800000 */
[----:B------:R-:W-:Y:S01]  /*0260*/  IMAD.MOV.U32 R10, RZ, RZ, R4 ;  /* 0x000000ffff0a7224 */ /* 0x000fe200078e0004 */
[----:B------:R-:W-:Y:S01]  /*0270*/  MOV R16, 0x2a0 ;  /* 0x000002a000107802 */ /* 0x000fe20000000f00 */
[----:B------:R-:W-:-:S07]  /*0280*/  IMAD.MOV.U32 R11, RZ, RZ, R5 ;  /* 0x000000ffff0b7224 */ /* 0x000fce00078e0005 */
[----:B---3--:R-:W-:Y:S05]  /*0290*/  CALL.REL.NOINC `($__internal_2_$__cuda_sm20_div_rn_f64_full) ;  /* 0x0000000400887944 */ /* 0x008fea0003c00000 */
.L_x_106:
[----:B------:R-:W-:Y:S05]  /*02a0*/  BSYNC.RECONVERGENT B0 ;  /* 0x0000000000007941 */ /* 0x000fea0003800200 */
.L_x_105:
[----:B------:R-:W2:Y:S01]  /*02b0*/  LDG.E.64 R4, desc[UR8][R8.64+0x800] ;  /* 0x0008000808047981 */ /* 0x000ea2000c1e1b00 */
[----:B------:R-:W0:Y:S01]  /*02c0*/  LDCU UR4, c[0x0][0x39c] ;  /* 0x00007380ff0477ac */ /* 0x000e220008000800 */
[----:B------:R-:W1:Y:S01]  /*02d0*/  LDC.64 R14, c[0x0][0x398] ;  /* 0x0000e600ff0e7b82 */ /* 0x000e620000000a00 */
[----:B------:R-:W-:Y:S01]  /*02e0*/  IMAD.MOV.U32 R12, RZ, RZ, 0x1 ;  /* 0x00000001ff0c7424 */ /* 0x000fe200078e00ff */
[----:B------:R4:W-:Y:S01]  /*02f0*/  STG.E.64 desc[UR8][R8.64], R2 ;  /* 0x0000000208007986 */ /* 0x0009e2000c101b08 */
[----:B------:R-:W-:Y:S05]  /*0300*/  BSSY.RECONVERGENT B0, `(.L_x_107) ;  /* 0x0000014000007945 */ /* 0x000fea0003800200 */
[----:B------:R-:W2:Y:S01]  /*0310*/  LDC.64 R10, c[0x0][0x390] ;  /* 0x0000e400ff0a7b82 */ /* 0x000ea20000000a00 */
[----:B0-----:R-:W1:Y:S02]  /*0320*/  MUFU.RCP64H R13, UR4 ;  /* 0x00000004000d7d08 */ /* 0x001e640008001800 */
[----:B-1----:R-:W-:-:S08]  /*0330*/  DFMA R16, R12, -R14, 1 ;  /* 0x3ff000000c10742b */ /* 0x002fd0000000080e */
[----:B------:R-:W-:-:S08]  /*0340*/  DFMA R16, R16, R16, R16 ;  /* 0x000000101010722b */ /* 0x000fd00000000010 */
[----:B------:R-:W-:-:S08]  /*0350*/  DFMA R16, R12, R16, R12 ;  /* 0x000000100c10722b */ /* 0x000fd0000000000c */
[----:B------:R-:W-:-:S08]  /*0360*/  DFMA R12, R16, -R14, 1 ;  /* 0x3ff00000100c742b */ /* 0x000fd0000000080e */
[----:B------:R-:W-:Y:S02]  /*0370*/  DFMA R16, R16, R12, R16 ;  /* 0x0000000c1010722b */ /* 0x000fe40000000010 */
[----:B--2---:R-:W-:-:S08]  /*0380*/  DADD R10, R4, -R10 ;  /* 0x00000000040a7229 */ /* 0x004fd0000000080a */
[----:B------:R-:W-:Y:S02]  /*0390*/  DMUL R4, R16, R10 ;  /* 0x0000000a10047228 */ /* 0x000fe40000000000 */
[----:B------:R-:W-:-:S06]  /*03a0*/  FSETP.GEU.AND P1, PT, |R11|, 6.5827683646048100446e-37, PT ;  /* 0x036000000b00780b */ /* 0x000fcc0003f2e200 */
[----:B------:R-:W-:-:S08]  /*03b0*/  DFMA R12, R4, -R14, R10 ;  /* 0x8000000e040c722b */ /* 0x000fd0000000000a */
[----:B------:R-:W-:-:S10]  /*03c0*/  DFMA R4, R16, R12, R4 ;  /* 0x0000000c1004722b */ /* 0x000fd40000000004 */
[----:B------:R-:W-:-:S05]  /*03d0*/  FFMA R0, RZ, UR4, R5 ;  /* 0x00000004ff007c23 */ /* 0x000fca0008000005 */
[----:B------:R-:W-:-:S13]  /*03e0*/  FSETP.GT.AND P0, PT, |R0|, 1.469367938527859385e-39, PT ;  /* 0x001000000000780b */ /* 0x000fda0003f04200 */
[----:B----4-:R-:W-:Y:S05]  /*03f0*/  @P0 BRA P1, `(.L_x_108) ;  /* 0x0000000000100947 */ /* 0x010fea0000800000 */
[----:B------:R-:W-:-:S07]  /*0400*/  MOV R16, 0x420 ;  /* 0x0000042000107802 */ /* 0x000fce0000000f00 */
[----:B---3--:R-:W-:Y:S05]  /*0410*/  CALL.REL.NOINC `($__internal_2_$__cuda_sm20_div_rn_f64_full) ;  /* 0x0000000400287944 */ /* 0x008fea0003c00000 */
[----:B------:R-:W-:Y:S02]  /*0420*/  IMAD.MOV.U32 R4, RZ, RZ, R2 ;  /* 0x000000ffff047224 */ /* 0x000fe400078e0002 */
[----:B------:R-:W-:-:S07]  /*0430*/  IMAD.MOV.U32 R5, RZ, RZ, R3 ;  /* 0x000000ffff057224 */ /* 0x000fce00078e0003 */
.L_x_108:
[----:B------:R-:W-:Y:S05]  /*0440*/  BSYNC.RECONVERGENT B0 ;  /* 0x0000000000007941 */ /* 0x000fea0003800200 */
.L_x_107:
[----:B------:R-:W-:Y:S01]  /*0450*/  STG.E.64 desc[UR8][R8.64+0x800], R4 ;  /* 0x0008000408007986 */ /* 0x000fe2000c101b08 */
[----:B------:R-:W-:Y:S05]  /*0460*/  EXIT ;  /* 0x000000000000794d */ /* 0x000fea0003800000 */
.L_x_104:
[----:B------:R-:W0:Y:S01]  /*0470*/  S2R R8, SR_TID.X ;  /* 0x0000000000087919 */ /* 0x000e220000002100 */
[----:B------:R-:W-:Y:S01]  /*0480*/  USHF.R.S32.HI UR7, URZ, 0x1f, UR6 ;  /* 0x0000001fff077899 */ /* 0x000fe20008011406 */
[----:B------:R-:W-:Y:S01]  /*0490*/  BSSY.RECONVERGENT B0, `(.L_x_109) ;  /* 0x0000022000007945 */ /* 0x000fe20003800200 */
[----:B------:R-:W1:Y:S04]  /*04a0*/  LDCU.64 UR12, c[0x0][0x388] ;  /* 0x00007100ff0c77ac */ /* 0x000e680008000a00 */
[----:B------:R-:W-:Y:S01]  /*04b0*/  IMAD.U32 R2, RZ, RZ, UR7 ;  /* 0x00000007ff027e24 */ /* 0x000fe2000f8e00ff */
[C---:B0-----:R-:W-:Y:S02]  /*04c0*/  ISETP.LT.U32.AND P0, PT, R8.reuse, UR6, PT ;  /* 0x0000000608007c0c */ /* 0x041fe4000bf01070 */
[----:B------:R-:W-:-:S02]  /*04d0*/  IADD3 R0, P1, PT, R8, UR4, RZ ;  /* 0x0000000408007c10 */ /* 0x000fc4000ff3e0ff */
[----:B------:R-:W-:-:S03]  /*04e0*/  ISETP.GT.AND.EX P0, PT, R2, RZ, PT, P0 ;  /* 0x000000ff0200720c */ /* 0x000fc60003f04300 */
[----:B------:R-:W-:Y:S01]  /*04f0*/  IMAD.X R3, RZ, RZ, UR5, P1 ;  /* 0x00000005ff037e24 */ /* 0x000fe200088e06ff */
[----:B-1----:R-:W-:-:S04]  /*0500*/  LEA R4, P1, R0, UR12, 0x3 ;  /* 0x0000000c00047c11 */ /* 0x002fc8000f8218ff */
[----:B------:R-:W-:-:S05]  /*0510*/  LEA.HI.X R5, R0, UR13, R3, 0x3, P1 ;  /* 0x0000000d00057c11 */ /* 0x000fca00088f1c03 */
[----:B------:R-:W-:Y:S05]  /*0520*/  @!P0 BRA `(.L_x_110) ;  /* 0x0000000000608947 */ /* 0x000fea0003800000 */
[----:B------:R-:W2:Y:S01]  /*0530*/  LDG.E.64 R2, desc[UR8][R4.64] ;  /* 0x0000000804027981 */ /* 0x000ea2000c1e1b00 */
[----:B------:R-:W0:Y:S01]  /*0540*/  LDCU UR4, c[0x0][0x39c] ;  /* 0x00007380ff0477ac */ /* 0x000e220008000800 */
[----:B------:R-:W1:Y:S01]  /*0550*/  LDC.64 R14, c[0x0][0x398] ;  /* 0x0000e600ff0e7b82 */ /* 0x000e620000000a00 */
[----:B------:R-:W-:Y:S01]  /*0560*/  IMAD.MOV.U32 R12, RZ, RZ, 0x1 ;  /* 0x00000001ff0c7424 */ /* 0x000fe200078e00ff */
[----:B------:R-:W-:Y:S06]  /*0570*/  BSSY.RECONVERGENT B1, `(.L_x_111) ;  /* 0x0000012000017945 */ /* 0x000fec0003800200 */
        /* <DEDUP_REMOVED lines=14> */
[----:B------:R-:W-:Y:S05]  /*0660*/  @P0 BRA P1, `(.L_x_112) ;  /* 0x0000000000080947 */ /* 0x000fea0000800000 */
[----:B------:R-:W-:-:S07]  /*0670*/  MOV R16, 0x690 ;  /* 0x0000069000107802 */ /* 0x000fce0000000f00 */
[----:B---3--:R-:W-:Y:S05]  /*0680*/  CALL.REL.NOINC `($__internal_2_$__cuda_sm20_div_rn_f64_full) ;  /* 0x00000000008c7944 */ /* 0x008fea0003c00000 */
.L_x_112:
[----:B------:R-:W-:Y:S05]  /*0690*/  BSYNC.RECONVERGENT B1 ;  /* 0x0000000000017941 */ /* 0x000fea0003800200 */
.L_x_111:
[----:B------:R0:W-:Y:S02]  /*06a0*/  STG.E.64 desc[UR8][R4.64], R2 ;  /* 0x0000000204007986 */ /* 0x0001e4000c101b08 */
.L_x_110:
[----:B------:R-:W-:Y:S05]  /*06b0*/  BSYNC.RECONVERGENT B0 ;  /* 0x0000000000007941 */ /* 0x000fea0003800200 */
.L_x_109:
[----:B------:R-:W-:Y:S02]  /*06c0*/  VIADD R8, R8, 0x100 ;  /* 0x0000010008087836 */ /* 0x000fe40000000000 */
[----:B------:R-:W-:-:S03]  /*06d0*/  IMAD.U32 R0, RZ, RZ, UR7 ;  /* 0x00000007ff007e24 */ /* 0x000fc6000f8e00ff */
[----:B------:R-:W-:-:S04]  /*06e0*/  ISETP.LT.U32.AND P0, PT, R8, UR6, PT ;  /* 0x0000000608007c0c */ /* 0x000fc8000bf01070 */
[----:B------:R-:W-:-:S13]  /*06f0*/  ISETP.GT.AND.EX P0, PT, R0, RZ, PT, P0 ;  /* 0x000000ff0000720c */ /* 0x000fda0003f04300 */
[----:B------:R-:W-:Y:S05]  /*0700*/  @!P0 EXIT ;  /* 0x000000000000894d */ /* 0x000fea0003800000 */
[----:B0-----:R-:W2:Y:S01]  /*0710*/  LDG.E.64 R2, desc[UR8][R4.64+0x800] ;  /* 0x0008000804027981 */ /* 0x001ea2000c1e1b00 */
        /* <DEDUP_REMOVED lines=23> */
.L_x_114:
[----:B------:R-:W-:Y:S05]  /*0890*/  BSYNC.RECONVERGENT B0 ;  /* 0x0000000000007941 */ /* 0x000fea0003800200 */
.L_x_113:
[----:B------:R-:W-:Y:S01]  /*08a0*/  STG.E.64 desc[UR8][R4.64+0x800], R2 ;  /* 0x0008000204007986 */ /* 0x000fe2000c101b08 */
[----:B------:R-:W-:Y:S05]  /*08b0*/  EXIT ;  /* 0x000000000000794d */ /* 0x000fea0003800000 */
        .weak           $__internal_2_$__cuda_sm20_div_rn_f64_full
        .type           $__internal_2_$__cuda_sm20_div_rn_f64_full,@function
        .size           $__internal_2_$__cuda_sm20_div_rn_f64_full,(.L_x_151 - $__internal_2_$__cuda_sm20_div_rn_f64_full)
$__internal_2_$__cuda_sm20_div_rn_f64_full:
[C---:B------:R-:W-:Y:S01]  /*08c0*/  FSETP.GEU.AND P0, PT, |R7|.reuse, 1.469367938527859385e-39, PT ;  /* 0x001000000700780b */ /* 0x040fe20003f0e200 */
[----:B------:R-:W-:Y:S01]  /*08d0*/  IMAD.U32 R6, RZ, RZ, UR10 ;  /* 0x0000000aff067e24 */ /* 0x000fe2000f8e00ff */
[----:B------:R-:W-:Y:S01]  /*08e0*/  LOP3.LUT R0, R7, 0x800fffff, RZ, 0xc0, !PT ;  /* 0x800fffff07007812 */ /* 0x000fe200078ec0ff */
[----:B------:R-:W-:Y:S01]  /*08f0*/  IMAD.U32 R2, RZ, RZ, UR10 ;  /* 0x0000000aff027e24 */ /* 0x000fe2000f8e00ff */
[C---:B------:R-:W-:Y:S01]  /*0900*/  FSETP.GEU.AND P2, PT, |R11|.reuse, 1.469367938527859385e-39, PT ;  /* 0x001000000b00780b */ /* 0x040fe20003f4e200 */
[----:B------:R-:W-:Y:S01]  /*0910*/  IMAD.MOV.U32 R18, RZ, RZ, 0x1 ;  /* 0x00000001ff127424 */ /* 0x000fe200078e00ff */
[----:B------:R-:W-:Y:S01]  /*0920*/  LOP3.LUT R3, R0, 0x3ff00000, RZ, 0xfc, !PT ;  /* 0x3ff0000000037812 */ /* 0x000fe200078efcff */
[----:B------:R-:W-:Y:S01]  /*0930*/  IMAD.MOV.U32 R0, RZ, RZ, 0x1ca00000 ;  /* 0x1ca00000ff007424 */ /* 0x000fe200078e00ff */
[----:B------:R-:W-:Y:S01]  /*0940*/  LOP3.LUT R14, R11, 0x7ff00000, RZ, 0xc0, !PT ;  /* 0x7ff000000b0e7812 */ /* 0x000fe200078ec0ff */
[----:B------:R-:W-:Y:S01]  /*0950*/  BSSY.RECONVERGENT B2, `(.L_x_115) ;  /* 0x0000050000027945 */ /* 0x000fe20003800200 */
[----:B------:R-:W-:-:S03]  /*0960*/  LOP3.LUT R15, R7, 0x7ff00000, RZ, 0xc0, !PT ;  /* 0x7ff00000070f7812 */ /* 0x000fc600078ec0ff */
[----:B------:R-:W-:Y:S01]  /*0970*/  @!P0 DMUL R2, R6, 8.98846567431157953865e+307 ;  /* 0x7fe0000006028828 */ /* 0x000fe20000000000 */
[C---:B------:R-:W-:Y:S01]  /*0980*/  ISETP.GE.U32.AND P1, PT, R14.reuse, R15, PT ;  /* 0x0000000f0e00720c */ /* 0x040fe20003f26070 */
[----:B------:R-:W-:Y:S02]  /*0990*/  IMAD.MOV.U32 R24, RZ, RZ, R15 ;  /* 0x000000ffff187224 */ /* 0x000fe400078e000f */
[----:B------:R-:W-:Y:S01]  /*09a0*/  @!P2 LOP3.LUT R17, R7, 0x7ff00000, RZ, 0xc0, !PT ;  /* 0x7ff000000711a812 */ /* 0x000fe200078ec0ff */
[----:B------:R-:W-:Y:S01]  /*09b0*/  @!P2 IMAD.MOV.U32 R22, RZ, RZ, RZ ;  /* 0x000000ffff16a224 */ /* 0x000fe200078e00ff */
[----:B------:R-:W0:Y:S02]  /*09c0*/  MUFU.RCP64H R19, R3 ;  /* 0x0000000300137308 */ /* 0x000e240000001800 */
[----:B------:R-:W-:Y:S02]  /*09d0*/  @!P2 ISETP.GE.U32.AND P3, PT, R14, R17, PT ;  /* 0x000000110e00a20c */ /* 0x000fe40003f66070 */
[----:B------:R-:W-:-:S02]  /*09e0*/  @!P0 LOP3.LUT R24, R3, 0x7ff00000, RZ, 0xc0, !PT ;  /* 0x7ff0000003188812 */ /* 0x000fc400078ec0ff */
[----:B------:R-:W-:-:S03]  /*09f0*/  @!P2 SEL R17, R0, 0x63400000, !P3 ;  /* 0x634000000011a807 */ /* 0x000fc60005800000 */
[----:B------:R-:W-:Y:S01]  /*0a00*/  VIADD R25, R24, 0xffffffff ;  /* 0xffffffff18197836 */ /* 0x000fe20000000000 */
[----:B------:R-:W-:-:S04]  /*0a10*/  @!P2 LOP3.LUT R17, R17, 0x80000000, R11, 0xf8, !PT ;  /* 0x800000001111a812 */ /* 0x000fc800078ef80b */
[----:B------:R-:W-:Y:S01]  /*0a20*/  @!P2 LOP3.LUT R23, R17, 0x100000, RZ, 0xfc, !PT ;  /* 0x001000001117a812 */ /* 0x000fe200078efcff */
[----:B------:R-:W-:Y:S01]  /*0a30*/  IMAD.MOV.U32 R17, RZ, RZ, R14 ;  /* 0x000000ffff117224 */ /* 0x000fe200078e000e */
[----:B0-----:R-:W-:-:S08]  /*0a40*/  DFMA R12, R18, -R2, 1 ;  /* 0x3ff00000120c742b */ /* 0x001fd00000000802 */
[----:B------:R-:W-:-:S08]  /*0a50*/  DFMA R12, R12, R12, R12 ;  /* 0x0000000c0c0c722b */ /* 0x000fd0000000000c */
[----:B------:R-:W-:Y:S01]  /*0a60*/  DFMA R18, R18, R12, R18 ;  /* 0x0000000c1212722b */ /* 0x000fe20000000012 */
[----:B------:R-:W-:Y:S01]  /*0a70*/  SEL R13, R0, 0x63400000, !P1 ;  /* 0x63400000000d7807 */ /* 0x000fe20004800000 */
[----:B------:R-:W-:-:S03]  /*0a80*/  IMAD.MOV.U32 R12, RZ, RZ, R10 ;  /* 0x000000ffff0c7224 */ /* 0x000fc600078e000a */
[----:B------:R-:W-:-:S03]  /*0a90*/  LOP3.LUT R13, R13, 0x800fffff, R11, 0xf8, !PT ;  /* 0x800fffff0d0d7812 */ /* 0x000fc600078ef80b */
[----:B------:R-:W-:-:S03]  /*0aa0*/  DFMA R20, R18, -R2, 1 ;  /* 0x3ff000001214742b */ /* 0x000fc60000000802 */
[----:B------:R-:W-:-:S05]  /*0ab0*/  @!P2 DFMA R12, R12, 2, -R22 ;  /* 0x400000000c0ca82b */ /* 0x000fca0000000816 */
[----:B------:R-:W-:-:S05]  /*0ac0*/  DFMA R20, R18, R20, R18 ;  /* 0x000000141214722b */ /* 0x000fca0000000012 */
[----:B------:R-:W-:-:S03]  /*0ad0*/  @!P2 LOP3.LUT R17, R13, 0x7ff00000, RZ, 0xc0, !PT ;  /* 0x7ff000000d11a812 */ /* 0x000fc600078ec0ff */
[----:B------:R-:W-:Y:S02]  /*0ae0*/  DMUL R18, R20, R12 ;  /* 0x0000000c14127228 */ /* 0x000fe40000000000 */
[----:B------:R-:W-:-:S05]  /*0af0*/  VIADD R15, R17, 0xffffffff ;  /* 0xffffffff110f7836 */ /* 0x000fca0000000000 */
[----:B------:R-:W-:Y:S01]  /*0b00*/  ISETP.GT.U32.AND P0, PT, R15, 0x7feffffe, PT ;  /* 0x7feffffe0f00780c */ /* 0x000fe20003f04070 */
[----:B------:R-:W-:-:S03]  /*0b10*/  DFMA R22, R18, -R2, R12 ;  /* 0x800000021216722b */ /* 0x000fc6000000000c */
[----:B------:R-:W-:-:S05]  /*0b20*/  ISETP.GT.U32.OR P0, PT, R25, 0x7feffffe, P0 ;  /* 0x7feffffe1900780c */ /* 0x000fca0000704470 */
[----:B------:R-:W-:-:S08]  /*0b30*/  DFMA R22, R20, R22, R18 ;  /* 0x000000161416722b */ /* 0x000fd00000000012 */
[----:B------:R-:W-:Y:S05]  /*0b40*/  @P0 BRA `(.L_x_116) ;  /* 0x00000000006c0947 */ /* 0x000fea0003800000 */
        /* <DEDUP_REMOVED lines=27> */
.L_x_116:
        /* <DEDUP_REMOVED lines=16> */
.L_x_119:
[----:B------:R-:W-:Y:S01]  /*0e00*/  LOP3.LUT R15, R7, 0x80000, RZ, 0xfc, !PT ;  /* 0x00080000070f7812 */ /* 0x000fe200078efcff */
[----:B------:R-:W-:Y:S01]  /*0e10*/  IMAD.MOV.U32 R14, RZ, RZ, R6 ;  /* 0x000000ffff0e7224 */ /* 0x000fe200078e0006 */
[----:B------:R-:W-:Y:S06]  /*0e20*/  BRA `(.L_x_117) ;  /* 0x0000000000087947 */ /* 0x000fec0003800000 */
.L_x_118:
[----:B------:R-:W-:Y:S01]  /*0e30*/  LOP3.LUT R15, R11, 0x80000, RZ, 0xfc, !PT ;  /* 0x000800000b0f7812 */ /* 0x000fe200078efcff */
[----:B------:R-:W-:-:S07]  /*0e40*/  IMAD.MOV.U32 R14, RZ, RZ, R10 ;  /* 0x000000ffff0e7224 */ /* 0x000fce00078e000a */
.L_x_117:
[----:B------:R-:W-:Y:S05]  /*0e50*/  BSYNC.RECONVERGENT B2 ;  /* 0x0000000000027941 */ /* 0x000fea0003800200 */
.L_x_115:
[----:B------:R-:W-:Y:S02]  /*0e60*/  IMAD.MOV.U32 R17, RZ, RZ, 0x0 ;  /* 0x00000000ff117424 */ /* 0x000fe400078e00ff */
[----:B------:R-:W-:Y:S02]  /*0e70*/  IMAD.MOV.U32 R2, RZ, RZ, R14 ;  /* 0x000000ffff027224 */ /* 0x000fe400078e000e */
[----:B------:R-:W-:Y:S01]  /*0e80*/  IMAD.MOV.U32 R3, RZ, RZ, R15 ;  /* 0x000000ffff037224 */ /* 0x000fe200078e000f */
[----:B------:R-:W-:Y:S06]  /*0e90*/  RET.REL.NODEC R16 `(_ZN3cub18CUB_300001_SM_10006detail8for_each13static_kernelINS2_12policy_hub_t12policy_500_tElNS2_12op_wrapper_tIl15zTransformationN6thrust24THRUST_300001_SM_1000_NS6detail15normal_iteratorINS9_10device_ptrIdEEEEEEEEvT0_T1_) ;  /* 0xfffffff010587950 */ /* 0x000fec0003c3ffff */
.L_x_120:
        /* <DEDUP_REMOVED lines=14> */
.L_x_151:


//--------------------- .text._ZN3cub18CUB_300001_SM_10006detail8for_each13static_kernelINS2_12policy_hub_t12policy_500_tElNS2_12op_wrapper_tIl5PrintN6thrust24THRUST_300001_SM_1000_NS6detail15normal_iteratorINS9_10device_ptrIdEEEEEEEEvT0_T1_ --------------------------
	.section	.text._ZN3cub18CUB_300001_SM_10006detail8for_each13static_kernelINS2_12policy_hub_t12policy_500_tElNS2_12op_wrapper_tIl5PrintN6thrust24THRUST_300001_SM_1000_NS6detail15normal_iteratorINS9_10device_ptrIdEEEEEEEEvT0_T1_,"ax",@progbits
	.align	128
        .global         _ZN3cub18CUB_300001_SM_10006detail8for_each13static_kernelINS2_12policy_hub_t12policy_500_tElNS2_12op_wrapper_tIl5PrintN6thrust24THRUST_300001_SM_1000_NS6detail15normal_iteratorINS9_10device_ptrIdEEEEEEEEvT0_T1_
        .type           _ZN3cub18CUB_300001_SM_10006detail8for_each13static_kernelINS2_12policy_hub_t12policy_500_tElNS2_12op_wrapper_tIl5PrintN6thrust24THRUST_300001_SM_1000_NS6detail15normal_iteratorINS9_10device_ptrIdEEEEEEEEvT0_T1_,@function
        .size           _ZN3cub18CUB_300001_SM_10006detail8for_each13static_kernelINS2_12policy_hub_t12policy_500_tElNS2_12op_wrapper_tIl5PrintN6thrust24THRUST_300001_SM_1000_NS6detail15normal_iteratorINS9_10device_ptrIdEEEEEEEEvT0_T1_,(.L_x_159 - _ZN3cub18CUB_300001_SM_10006detail8for_each13static_kernelINS2_12policy_hub_t12policy_500_tElNS2_12op_wrapper_tIl5PrintN6thrust24THRUST_300001_SM_1000_NS6detail15normal_iteratorINS9_10device_ptrIdEEEEEEEEvT0_T1_)
        .other          _ZN3cub18CUB_300001_SM_10006detail8for_each13static_kernelINS2_12policy_hub_t12policy_500_tElNS2_12op_wrapper_tIl5PrintN6thrust24THRUST_300001_SM_1000_NS6detail15normal_iteratorINS9_10device_ptrIdEEEEEEEEvT0_T1_,@"STO_CUDA_ENTRY STV_DEFAULT"
_ZN3cub18CUB_300001_SM_10006detail8for_each13static_kernelINS2_12policy_hub_t12policy_500_tElNS2_12op_wrapper_tIl5PrintN6thrust24THRUST_300001_SM_1000_NS6detail15normal_iteratorINS9_10device_ptrIdEEEEEEEEvT0_T1_:
.text._ZN3cub18CUB_300001_SM_10006detail8for_each13static_kernelINS2_12policy_hub_t12policy_500_tElNS2_12op_wrapper_tIl5PrintN6thrust24THRUST_300001_SM_1000_NS6detail15normal_iteratorINS9_10device_ptrIdEEEEEEEEvT0_T1_:
[----:B------:R-:W0:Y:S08]  /*0000*/  LDC R1, c[0x0][0x37c] ;  /* 0x0000df00ff017b82 */ /* 0x000e300000000800 */
[----:B------:R-:W1:Y:S01]  /*0010*/  S2UR UR4, SR_CTAID.X ;  /* 0x00000000000479c3 */ /* 0x000e620000002500 */
[----:B------:R-:W2:Y:S01]  /*0020*/  LDCU.64 UR38, c[0x0][0x380] ;  /* 0x00007000ff2677ac */ /* 0x000ea20008000a00 */
[----:B0-----:R-:W-:Y:S01]  /*0030*/  VIADD R1, R1, 0xfffffff8 ;  /* 0xfffffff801017836 */ /* 0x001fe20000000000 */
[----:B------:R-:W0:Y:S01]  /*0040*/  LDCU UR7, c[0x0][0x2f8] ;  /* 0x00005f00ff0777ac */ /* 0x000e220008000800 */
[----:B------:R-:W3:Y:S01]  /*0050*/  LDCU UR8, c[0x0][0x2fc] ;  /* 0x00005f80ff0877ac */ /* 0x000ee20008000800 */
[----:B------:R-:W4:Y:S02]  /*0060*/  LDCU.64 UR36, c[0x0][0x358] ;  /* 0x00006b00ff2477ac */ /* 0x000f240008000a00 */
[----:B0-----:R-:W-:Y:S01]  /*0070*/  IADD3 R18, P0, PT, R1, UR7, RZ ;  /* 0x0000000701127c10 */ /* 0x001fe2000ff1e0ff */
[----:B-1----:R-:W-:-:S04]  /*0080*/  UIMAD.WIDE.U32 UR4, UR4, 0x200, URZ ;  /* 0x00000200040478a5 */ /* 0x002fc8000f8e00ff */
[----:B--2---:R-:W-:Y:S01]  /*0090*/  UIADD3 UR38, UP0, UPT, -UR4, UR38, URZ ;  /* 0x0000002604267290 */ /* 0x004fe2000ff1e1ff */
[----:B---3--:R-:W-:-:S03]  /*00a0*/  IMAD.X R2, RZ, RZ, UR8, P0 ;  /* 0x00000008ff027e24 */ /* 0x008fc600080e06ff */
[----:B------:R-:W-:Y:S02]  /*00b0*/  UIADD3.X UR6, UPT, UPT, ~UR5, UR39, URZ, UP0, !UPT ;  /* 0x0000002705067290 */ /* 0x000fe400087fe5ff */
[----:B------:R-:W-:-:S04]  /*00c0*/  UISETP.GE.U32.AND UP0, UPT, UR38, 0x200, UPT ;  /* 0x000002002600788c */ /* 0x000fc8000bf06070 */
[----:B------:R-:W-:-:S09]  /*00d0*/  UISETP.GE.AND.EX UP0, UPT, UR6, URZ, UPT, UP0 ;  /* 0x000000ff0600728c */ /* 0x000fd2000bf06300 */
[----:B----4-:R-:W-:Y:S05]  /*00e0*/  BRA.U !UP0, `(.L_x_121) ;  /* 0x0000000108747547 */ /* 0x010fea000b800000 */
[----:B------:R-:W0:Y:S01]  /*00f0*/  S2R R0, SR_TID.X ;  /* 0x0000000000007919 */ /* 0x000e220000002100 */
[----:B------:R-:W1:Y:S01]  /*0100*/  LDCU.64 UR8, c[0x0][0x388] ;  /* 0x00007100ff0877ac */ /* 0x000e620008000a00 */
[----:B0-----:R-:W-:-:S05]  /*0110*/  IADD3 R0, P0, PT, R0, UR4, RZ ;  /* 0x0000000400007c10 */ /* 0x001fca000ff1e0ff */
[----:B------:R-:W-:Y:S01]  /*0120*/  IMAD.X R3, RZ, RZ, UR5, P0 ;  /* 0x00000005ff037e24 */ /* 0x000fe200080e06ff */
[----:B-1----:R-:W-:Y:S01]  /*0130*/  LEA R16, P0, R0, UR8, 0x3 ;  /* 0x0000000800107c11 */ /* 0x002fe2000f8018ff */
[----:B------:R-:W-:Y:S01]  /*0140*/  VIADD R19, R18, -UR7 ;  /* 0x8000000712137c36 */ /* 0x000fe20008000000 */
[----:B------:R-:W-:Y:S01]  /*0150*/  MOV R22, 0x168 ;  /* 0x0000016800167802 */ /* 0x000fe20000000f00 */
[----:B------:R-:W0:Y:S01]  /*0160*/  LDCU.64 UR4, c[0x4][0x158] ;  /* 0x01002b00ff0477ac */ /* 0x000e220008000a00 */
[----:B------:R-:W-:-:S05]  /*0170*/  LEA.HI.X R17, R0, UR9, R3, 0x3, P0 ;  /* 0x0000000900117c11 */ /* 0x000fca00080f1c03 */
[----:B------:R-:W2:Y:S01]  /*0180*/  LDG.E.64 R8, desc[UR36][R16.64] ;  /* 0x0000002410087981 */ /* 0x000ea2000c1e1b00 */
[----:B------:R1:W3:Y:S01]  /*0190*/  LDC.64 R10, c[0x4][R22] ;  /* 0x01000000160a7b82 */ /* 0x0002e20000000a00 */
[----:B------:R-:W-:Y:S01]  /*01a0*/  MOV R6, R18 ;  /* 0x0000001200067202 */ /* 0x000fe20000000f00 */
[----:B------:R-:W-:Y:S02]  /*01b0*/  IMAD.MOV.U32 R7, RZ, RZ, R2 ;  /* 0x000000ffff077224 */ /* 0x000fe400078e0002 */
[----:B0-----:R-:W-:Y:S02]  /*01c0*/  IMAD.U32 R4, RZ, RZ, UR4 ;  /* 0x00000004ff047e24 */ /* 0x001fe4000f8e00ff */
[----:B------:R-:W-:Y:S01]  /*01d0*/  IMAD.U32 R5, RZ, RZ, UR5 ;  /* 0x00000005ff057e24 */ /* 0x000fe2000f8e00ff */
[----:B--23--:R1:W-:Y:S06]  /*01e0*/  STL.64 [R19], R8 ;  /* 0x0000000813007387 */ /* 0x00c3ec0000100a00 */
[----:B------:R-:W-:-:S07]  /*01f0*/  LEPC R20, `(.L_x_122) ;  /* 0x000000001014794e */ /* 0x000fce0000000000 */
[----:B-1----:R-:W-:Y:S05]  /*0200*/  CALL.ABS.NOINC R10 ;  /* 0x000000000a007343 */ /* 0x002fea0003c00000 */
.L_x_122:
[----:B------:R-:W2:Y:S01]  /*0210*/  LDG.E.64 R16, desc[UR36][R16.64+0x800] ;  /* 0x0008002410107981 */ /* 0x000ea2000c1e1b00 */
[----:B------:R-:W0:Y:S01]  /*0220*/  LDC.64 R22, c[0x4][R22] ;  /* 0x0100000016167b82 */ /* 0x000e220000000a00 */
[----:B------:R-:W1:Y:S01]  /*0230*/  LDCU.64 UR4, c[0x4][0x158] ;  /* 0x01002b00ff0477ac */ /* 0x000e620008000a00 */
[----:B------:R-:W-:Y:S01]  /*0240*/  IMAD.MOV.U32 R6, RZ, RZ, R18 ;  /* 0x000000ffff067224 */ /* 0x000fe200078e0012 */
[----:B------:R-:W-:Y:S01]  /*0250*/  MOV R7, R2 ;  /* 0x0000000200077202 */ /* 0x000fe20000000f00 */
[----:B-1----:R-:W-:Y:S02]  /*0260*/  IMAD.U32 R4, RZ, RZ, UR4 ;  /* 0x00000004ff047e24 */ /* 0x002fe4000f8e00ff */
[----:B------:R-:W-:Y:S01]  /*0270*/  IMAD.U32 R5, RZ, RZ, UR5 ;  /* 0x00000005ff057e24 */ /* 0x000fe2000f8e00ff */
[----:B0-2---:R1:W-:Y:S06]  /*0280*/  STL.64 [R19], R16 ;  /* 0x0000001013007387 */ /* 0x0053ec0000100a00 */
[----:B------:R-:W-:-:S07]  /*0290*/  LEPC R20, `(.L_x_123) ;  /* 0x000000001014794e */ /* 0x000fce0000000000 */
[----:B-1----:R-:W-:Y:S05]  /*02a0*/  CALL.ABS.NOINC R22 ;  /* 0x0000000016007343 */ /* 0x002fea0003c00000 */
.L_x_123:
[----:B------:R-:W-:Y:S05]  /*02b0*/  EXIT ;  /* 0x000000000000794d */ /* 0x000fea0003800000 */
.L_x_121:
        /* <DEDUP_REMOVED lines=13> */
[----:B------:R-:W-:Y:S01]  /*0390*/  MOV R0, 0x168 ;  /* 0x0000016800007802 */ /* 0x000fe20000000f00 */
[----:B------:R-:W0:Y:S01]  /*03a0*/  LDCU.64 UR4, c[0x4][0x158] ;  /* 0x01002b00ff0477ac */ /* 0x000e220008000a00 */
[----:B------:R-:W-:Y:S01]  /*03b0*/  MOV R6, R18 ;  /* 0x0000001200067202 */ /* 0x000fe20000000f00 */
[----:B------:R-:W-:Y:S01]  /*03c0*/  IMAD.MOV.U32 R7, RZ, RZ, R2 ;  /* 0x000000ffff077224 */ /* 0x000fe200078e0002 */
[----:B------:R1:W3:Y:S01]  /*03d0*/  LDC.64 R10, c[0x4][R0] ;  /* 0x01000000000a7b82 */ /* 0x0002e20000000a00 */
[----:B0-----:R-:W-:Y:S02]  /*03e0*/  IMAD.U32 R4, RZ, RZ, UR4 ;  /* 0x00000004ff047e24 */ /* 0x001fe4000f8e00ff */
[----:B------:R-:W-:Y:S01]  /*03f0*/  IMAD.U32 R5, RZ, RZ, UR5 ;  /* 0x00000005ff057e24 */ /* 0x000fe2000f8e00ff */
[----:B--23--:R1:W-:Y:S06]  /*0400*/  STL.64 [R1], R8 ;  /* 0x0000000801007387 */ /* 0x00c3ec0000100a00 */
[----:B------:R-:W-:-:S07]  /*0410*/  LEPC R20, `(.L_x_125) ;  /* 0x000000001014794e */ /* 0x000fce0000000000 */
[----:B-1----:R-:W-:Y:S05]  /*0420*/  CALL.ABS.NOINC R10 ;  /* 0x000000000a007343 */ /* 0x002fea0003c00000 */
.L_x_125:
[----:B------:R-:W-:Y:S05]  /*0430*/  BSYNC.RECONVERGENT B6 ;  /* 0x0000000000067941 */ /* 0x000fea0003800200 */
.L_x_124:
[----:B------:R-:W-:Y:S02]  /*0440*/  VIADD R19, R19, 0x100 ;  /* 0x0000010013137836 */ /* 0x000fe40000000000 */
[----:B------:R-:W-:-:S03]  /*0450*/  IMAD.U32 R0, RZ, RZ, UR39 ;  /* 0x00000027ff007e24 */ /* 0x000fc6000f8e00ff */
[----:B------:R-:W-:-:S04]  /*0460*/  ISETP.LT.U32.AND P0, PT, R19, UR38, PT ;  /* 0x0000002613007c0c */ /* 0x000fc8000bf01070 */
[----:B------:R-:W-:-:S13]  /*0470*/  ISETP.GT.AND.EX P0, PT, R0, RZ, PT, P0 ;  /* 0x000000ff0000720c */ /* 0x000fda0003f04300 */
[----:B------:R-:W-:Y:S05]  /*0480*/  @!P0 EXIT ;  /* 0x000000000000894d */ /* 0x000fea0003800000 */
[----:B------:R-:W2:Y:S01]  /*0490*/  LDG.E.64 R16, desc[UR36][R16.64+0x800] ;  /* 0x0008002410107981 */ /* 0x000ea2000c1e1b00 */
[----:B------:R-:W-:Y:S01]  /*04a0*/  MOV R0, 0x168 ;  /* 0x0000016800007802 */ /* 0x000fe20000000f00 */
[----:B------:R-:W0:Y:S01]  /*04b0*/  LDCU.64 UR4, c[0x4][0x158] ;  /* 0x01002b00ff0477ac */ /* 0x000e220008000a00 */
[----:B------:R-:W-:Y:S02]  /*04c0*/  IMAD.MOV.U32 R6, RZ, RZ, R18 ;  /* 0x000000ffff067224 */ /* 0x000fe400078e0012 */
[----:B------:R1:W3:Y:S01]  /*04d0*/  LDC.64 R8, c[0x4][R0] ;  /* 0x0100000000087b82 */ /* 0x0002e20000000a00 */
[----:B------:R-:W-:Y:S02]  /*04e0*/  IMAD.MOV.U32 R7, RZ, RZ, R2 ;  /* 0x000000ffff077224 */ /* 0x000fe400078e0002 */
[----:B0-----:R-:W-:Y:S01]  /*04f0*/  IMAD.U32 R4, RZ, RZ, UR4 ;  /* 0x00000004ff047e24 */ /* 0x001fe2000f8e00ff */
[----:B------:R-:W-:Y:S01]  /*0500*/  MOV R5, UR5 ;  /* 0x0000000500057c02 */ /* 0x000fe20008000f00 */
[----:B--23--:R1:W-:Y:S06]  /*0510*/  STL.64 [R1], R16 ;  /* 0x0000001001007387 */ /* 0x00c3ec0000100a00 */
[----:B------:R-:W-:-:S07]  /*0520*/  LEPC R20, `(.L_x_126) ;  /* 0x000000001014794e */ /* 0x000fce0000000000 */
[----:B-1----:R-:W-:Y:S05]  /*0530*/  CALL.ABS.NOINC R8 ;  /* 0x0000000008007343 */ /* 0x002fea0003c00000 */
.L_x_126:
[----:B------:R-:W-:Y:S05]  /*0540*/  EXIT ;  /* 0x000000000000794d */ /* 0x000fea0003800000 */
.L_x_127:
        /* <DEDUP_REMOVED lines=11> */
.L_x_159:


//--------------------- .text._ZN3cub18CUB_300001_SM_10006detail8for_each13static_kernelINS2_12policy_hub_t12policy_500_tEmN6thrust24THRUST_300001_SM_1000_NS8cuda_cub20__uninitialized_fill7functorINS7_10device_ptrIdEEdEEEEvT0_T1_ --------------------------
	.section	.text._ZN3cub18CUB_300001_SM_10006detail8for_each13static_kernelINS2_12policy_hub_t12policy_500_tEmN6thrust24THRUST_300001_SM_1000_NS8cuda_cub20__uninitialized_fill7functorINS7_10device_ptrIdEEdEEEEvT0_T1_,"ax",@progbits
	.align	128
        .global         _ZN3cub18CUB_300001_SM_10006detail8for_each13static_kernelINS2_12policy_hub_t12policy_500_tEmN6thrust24THRUST_300001_SM_1000_NS8cuda_cub20__uninitialized_fill7functorINS7_10device_ptrIdEEdEEEEvT0_T1_
        .type           _ZN3cub18CUB_300001_SM_10006detail8for_each13static_kernelINS2_12policy_hub_t12policy_500_tEmN6thrust24THRUST_300001_SM_1000_NS8cuda_cub20__uninitialized_fill7functorINS7_10device_ptrIdEEdEEEEvT0_T1_,@function
        .size           _ZN3cub18CUB_300001_SM_10006detail8for_each13static_kernelINS2_12policy_hub_t12policy_500_tEmN6thrust24THRUST_300001_SM_1000_NS8cuda_cub20__uninitialized_fill7functorINS7_10device_ptrIdEEdEEEEvT0_T1_,(.L_x_160 - _ZN3cub18CUB_300001_SM_10006detail8for_each13static_kernelINS2_12policy_hub_t12policy_500_tEmN6thrust24THRUST_300001_SM_1000_NS8cuda_cub20__uninitialized_fill7functorINS7_10device_ptrIdEEdEEEEvT0_T1_)
        .other          _ZN3cub18CUB_300001_SM_10006detail8for_each13static_kernelINS2_12policy_hub_t12policy_500_tEmN6thrust24THRUST_300001_SM_1000_NS8cuda_cub20__uninitialized_fill7functorINS7_10device_ptrIdEEdEEEEvT0_T1_,@"STO_CUDA_ENTRY STV_DEFAULT"
_ZN3cub18CUB_300001_SM_10006detail8for_each13static_kernelINS2_12policy_hub_t12policy_500_tEmN6thrust24THRUST_300001_SM_1000_NS8cuda_cub20__uninitialized_fill7functorINS7_10device_ptrIdEEdEEEEvT0_T1_:
.text._ZN3cub18CUB_300001_SM_10006detail8for_each13static_kernelINS2_12policy_hub_t12policy_500_tEmN6thrust24THRUST_300001_SM_1000_NS8cuda_cub20__uninitialized_fill7functorINS7_10device_ptrIdEEdEEEEvT0_T1_:
[----:B------:R-:W-:Y:S08]  /*0000*/  LDC R1, c[0x0][0x37c] ;  /* 0x0000df00ff017b82 */ /* 0x000ff00000000800 */
[----:B------:R-:W0:Y:S01]  /*0010*/  S2UR UR4, SR_CTAID.X ;  /* 0x00000000000479c3 */ /* 0x000e220000002500 */
[----:B------:R-:W1:Y:S01]  /*0020*/  LDCU.64 UR6, c[0x0][0x380] ;  /* 0x00007000ff0677ac */ /* 0x000e620008000a00 */
[----:B------:R-:W2:Y:S01]  /*0030*/  LDCU.64 UR8, c[0x0][0x358] ;  /* 0x00006b00ff0877ac */ /* 0x000ea20008000a00 */
[----:B0-----:R-:W-:-:S04]  /*0040*/  UIMAD.WIDE.U32 UR4, UR4, 0x200, URZ ;  /* 0x00000200040478a5 */ /* 0x001fc8000f8e00ff */
[----:B-1----:R-:W-:-:S04]  /*0050*/  UIADD3 UR6, UP0, UPT, -UR4, UR6, URZ ;  /* 0x0000000604067290 */ /* 0x002fc8000ff1e1ff */
[----:B------:R-:W-:Y:S02]  /*0060*/  UIADD3.X UR7, UPT, UPT, ~UR5, UR7, URZ, UP0, !UPT ;  /* 0x0000000705077290 */ /* 0x000fe400087fe5ff */
[----:B------:R-:W-:-:S04]  /*0070*/  UISETP.GE.U32.AND UP0, UPT, UR6, 0x200, UPT ;  /* 0x000002000600788c */ /* 0x000fc8000bf06070 */
[----:B------:R-:W-:-:S09]  /*0080*/  UISETP.GE.U32.AND.EX UP0, UPT, UR7, URZ, UPT, UP0 ;  /* 0x000000ff0700728c */ /* 0x000fd2000bf06100 */
[----:B--2---:R-:W-:Y:S05]  /*0090*/  BRA.U !UP0, `(.L_x_128) ;  /* 0x0000000108287547 */ /* 0x004fea000b800000 */
[----:B------:R-:W0:Y:S01]  /*00a0*/  S2R R0, SR_TID.X ;  /* 0x0000000000007919 */ /* 0x000e220000002100 */
[----:B------:R-:W1:Y:S01]  /*00b0*/  LDCU.64 UR6, c[0x0][0x388] ;  /* 0x00007100ff0677ac */ /* 0x000e620008000a00 */
[----:B------:R-:W2:Y:S01]  /*00c0*/  LDC.64 R4, c[0x0][0x390] ;  /* 0x0000e400ff047b82 */ /* 0x000ea20000000a00 */
[----:B0-----:R-:W-:-:S05]  /*00d0*/  IADD3 R0, P0, PT, R0, UR4, RZ ;  /* 0x0000000400007c10 */ /* 0x001fca000ff1e0ff */
[----:B------:R-:W-:Y:S01]  /*00e0*/  IMAD.X R3, RZ, RZ, UR5, P0 ;  /* 0x00000005ff037e24 */ /* 0x000fe200080e06ff */
[----:B-1----:R-:W-:-:S04]  /*00f0*/  LEA R2, P0, R0, UR6, 0x3 ;  /* 0x0000000600027c11 */ /* 0x002fc8000f8018ff */
[----:B------:R-:W-:-:S05]  /*0100*/  LEA.HI.X R3, R0, UR7, R3, 0x3, P0 ;  /* 0x0000000700037c11 */ /* 0x000fca00080f1c03 */
[----:B--2---:R-:W-:Y:S04]  /*0110*/  STG.E.64 desc[UR8][R2.64], R4 ;  /* 0x0000000402007986 */ /* 0x004fe8000c101b08 */
[----:B------:R-:W-:Y:S01]  /*0120*/  STG.E.64 desc[UR8][R2.64+0x800], R4 ;  /* 0x0008000402007986 */ /* 0x000fe2000c101b08 */
[----:B------:R-:W-:Y:S05]  /*0130*/  EXIT ;  /* 0x000000000000794d */ /* 0x000fea0003800000 */
.L_x_128:
[----:B------:R-:W0:Y:S01]  /*0140*/  S2R R0, SR_TID.X ;  /* 0x0000000000007919 */ /* 0x000e220000002100 */
[----:B------:R-:W-:Y:S01]  /*0150*/  IMAD.U32 R2, RZ, RZ, UR7 ;  /* 0x00000007ff027e24 */ /* 0x000fe2000f8e00ff */
[----:B------:R-:W1:Y:S01]  /*0160*/  LDCU.64 UR10, c[0x0][0x388] ;  /* 0x00007100ff0a77ac */ /* 0x000e620008000a00 */
[----:B------:R-:W-:Y:S01]  /*0170*/  IMAD.U32 R6, RZ, RZ, UR7 ;  /* 0x00000007ff067e24 */ /* 0x000fe2000f8e00ff */
[----:B0-----:R-:W-:-:S04]  /*0180*/  ISETP.LT.U32.AND P0, PT, R0, UR6, PT ;  /* 0x0000000600007c0c */ /* 0x001fc8000bf01070 */
[----:B------:R-:W-:Y:S01]  /*0190*/  ISETP.GT.U32.AND.EX P0, PT, R2, RZ, PT, P0 ;  /* 0x000000ff0200720c */ /* 0x000fe20003f04100 */
[C---:B------:R-:W-:Y:S01]  /*01a0*/  VIADD R2, R0.reuse, 0x100 ;  /* 0x0000010000027836 */ /* 0x040fe20000000000 */
[----:B------:R-:W-:-:S04]  /*01b0*/  IADD3 R0, P2, PT, R0, UR4, RZ ;  /* 0x0000000400007c10 */ /* 0x000fc8000ff5e0ff */
[----:B------:R-:W-:Y:S01]  /*01c0*/  ISETP.LT.U32.AND P1, PT, R2, UR6, PT ;  /* 0x0000000602007c0c */ /* 0x000fe2000bf21070 */
[----:B------:R-:W-:Y:S01]  /*01d0*/  IMAD.X R3, RZ, RZ, UR5, P2 ;  /* 0x00000005ff037e24 */ /* 0x000fe200090e06ff */
[----:B-1----:R-:W-:Y:S02]  /*01e0*/  LEA R2, P2, R0, UR10, 0x3 ;  /* 0x0000000a00027c11 */ /* 0x002fe4000f8418ff */
[----:B------:R-:W-:Y:S02]  /*01f0*/  ISETP.GT.U32.AND.EX P1, PT, R6, RZ, PT, P1 ;  /* 0x000000ff0600720c */ /* 0x000fe40003f24110 */
[----:B------:R-:W-:Y:S01]  /*0200*/  LEA.HI.X R3, R0, UR11, R3, 0x3, P2 ;  /* 0x0000000b00037c11 */ /* 0x000fe200090f1c03 */
[----:B------:R-:W0:Y:S04]  /*0210*/  @P0 LDC.64 R4, c[0x0][0x390] ;  /* 0x0000e400ff040b82 */ /* 0x000e280000000a00 */
[----:B0-----:R0:W-:Y:S06]  /*0220*/  @P0 STG.E.64 desc[UR8][R2.64], R4 ;  /* 0x0000000402000986 */ /* 0x0011ec000c101b08 */
[----:B------:R-:W-:Y:S05]  /*0230*/  @!P1 EXIT ;  /* 0x000000000000994d */ /* 0x000fea0003800000 */
[----:B0-----:R-:W0:Y:S02]  /*0240*/  LDC.64 R4, c[0x0][0x390] ;  /* 0x0000e400ff047b82 */ /* 0x001e240000000a00 */
[----:B0-----:R-:W-:Y:S01]  /*0250*/  STG.E.64 desc[UR8][R2.64+0x800], R4 ;  /* 0x0008000402007986 */ /* 0x001fe2000c101b08 */
[----:B------:R-:W-:Y:S05]  /*0260*/  EXIT ;  /* 0x000000000000794d */ /* 0x000fea0003800000 */
.L_x_129:
        /* <DEDUP_REMOVED lines=9> */
.L_x_160:


//--------------------- .text._ZN3cub18CUB_300001_SM_10006detail11EmptyKernelIvEEvv --------------------------
	.section	.text._ZN3cub18CUB_300001_SM_10006detail11EmptyKernelIvEEvv,"ax",@progbits
	.align	128
        .global         _ZN3cub18CUB_300001_SM_10006detail11EmptyKernelIvEEvv
        .type           _ZN3cub18CUB_300001_SM_10006detail11EmptyKernelIvEEvv,@function
        .size           _ZN3cub18CUB_300001_SM_10006detail11EmptyKernelIvEEvv,(.L_x_161 - _ZN3cub18CUB_300001_SM_10006detail11EmptyKernelIvEEvv)
        .other          _ZN3cub18CUB_300001_SM_10006detail11EmptyKernelIvEEvv,@"STO_CUDA_ENTRY STV_DEFAULT"
_ZN3cub18CUB_300001_SM_10006detail11EmptyKernelIvEEvv:
.text._ZN3cub18CUB_300001_SM_10006detail11EmptyKernelIvEEvv:
[----:B------:R-:W-:Y:S01]  /*0000*/  LDC R1, c[0x0][0x37c] ;  /* 0x0000df00ff017b82 */ /* 0x000fe20000000800 */
[----:B------:R-:W-:Y:S05]  /*0010*/  EXIT ;  /* 0x000000000000794d */ /* 0x000fea0003800000 */
.L_x_130:
        /* <DEDUP_REMOVED lines=14> */
.L_x_161:


//--------------------- .text._Z3paaPdS_dd        --------------------------
	.section	.text._Z3paaPdS_dd,"ax",@progbits
	.align	128
        .global         _Z3paaPdS_dd
        .type           _Z3paaPdS_dd,@function
        .size           _Z3paaPdS_dd,(.L_x_152 - _Z3paaPdS_dd)
        .other          _Z3paaPdS_dd,@"STO_CUDA_ENTRY STV_DEFAULT"
_Z3paaPdS_dd:
.text._Z3paaPdS_dd:
[----:B------:R-:W-:Y:S01]  /*0000*/  LDC R1, c[0x0][0x37c] ;  /* 0x0000df00ff017b82 */ /* 0x000fe20000000800 */
[----:B------:R-:W0:Y:S07]  /*0010*/  LDCU UR5, c[0x0][0x39c] ;  /* 0x00007380ff0577ac */ /* 0x000e2e0008000800 */
[----:B------:R-:W1:Y:S01]  /*0020*/  LDC.64 R6, c[0x0][0x398] ;  /* 0x0000e600ff067b82 */ /* 0x000e620000000a00 */
[----:B------:R-:W-:Y:S01]  /*0030*/  IMAD.MOV.U32 R2, RZ, RZ, 0x1 ;  /* 0x00000001ff027424 */ /* 0x000fe200078e00ff */
[----:B------:R-:W2:Y:S06]  /*0040*/  S2R R11, SR_TID.X ;  /* 0x00000000000b7919 */ /* 0x000eac0000002100 */
[----:B------:R-:W3:Y:S08]  /*0050*/  LDC.64 R8, c[0x0][0x390] ;  /* 0x0000e400ff087b82 */ /* 0x000ef00000000a00 */
[----:B------:R-:W4:Y:S01]  /*0060*/  LDC R10, c[0x0][0x394] ;  /* 0x0000e500ff0a7b82 */ /* 0x000f220000000800 */
[----:B0-----:R-:W1:Y:S07]  /*0070*/  MUFU.RCP64H R3, UR5 ;  /* 0x0000000500037d08 */ /* 0x001e6e0008001800 */
[----:B------:R-:W2:Y:S08]  /*0080*/  S2UR UR4, SR_CTAID.X ;  /* 0x00000000000479c3 */ /* 0x000eb00000002500 */
[----:B------:R-:W2:Y:S01]  /*0090*/  LDC R0, c[0x0][0x360] ;  /* 0x0000d800ff007b82 */ /* 0x000ea20000000800 */
[----:B-1----:R-:W-:Y:S01]  /*00a0*/  DFMA R4, R2, -R6, 1 ;  /* 0x3ff000000204742b */ /* 0x002fe20000000806 */
[----:B----4-:R-:W-:-:S07]  /*00b0*/  FSETP.GEU.AND P1, PT, |R10|, 6.5827683646048100446e-37, PT ;  /* 0x036000000a00780b */ /* 0x010fce0003f2e200 */
[----:B------:R-:W-:-:S08]  /*00c0*/  DFMA R4, R4, R4, R4 ;  /* 0x000000040404722b */ /* 0x000fd00000000004 */
[----:B------:R-:W-:Y:S01]  /*00d0*/  DFMA R4, R2, R4, R2 ;  /* 0x000000040204722b */ /* 0x000fe20000000002 */
[----:B--2---:R-:W-:-:S07]  /*00e0*/  IMAD R0, R0, UR4, R11 ;  /* 0x0000000400007c24 */ /* 0x004fce000f8e020b */
[----:B------:R-:W-:-:S08]  /*00f0*/  DFMA R2, R4, -R6, 1 ;  /* 0x3ff000000402742b */ /* 0x000fd00000000806 */
[----:B------:R-:W-:-:S08]  /*0100*/  DFMA R2, R4, R2, R4 ;  /* 0x000000020402722b */ /* 0x000fd00000000004 */
[----:B---3--:R-:W-:-:S08]  /*0110*/  DMUL R4, R2, R8 ;  /* 0x0000000802047228 */ /* 0x008fd00000000000 */
        /* <DEDUP_REMOVED lines=10> */
[----:B0123--:R-:W-:Y:S05]  /*01c0*/  CALL.REL.NOINC `($__internal_3_$__cuda_sm20_div_rn_f64_full) ;  /* 0x00000008006c7944 */ /* 0x00ffea0003c00000 */
.L_x_131:
[----:B------:R-:W0:Y:S01]  /*01d0*/  I2F.F64 R4, R0 ;  /* 0x0000000000047312 */ /* 0x000e220000201c00 */
[----:B------:R-:W-:Y:S01]  /*01e0*/  VIADD R8, R0, 0x1 ;  /* 0x0000000100087836 */ /* 0x000fe20000000000 */
[----:B------:R-:W1:Y:S01]  /*01f0*/  LDCU.64 UR4, c[0x0][0x358] ;  /* 0x00006b00ff0477ac */ /* 0x000e620008000a00 */
[----:B------:R-:W-:Y:S01]  /*0200*/  IMAD.MOV.U32 R9, RZ, RZ, 0x3fe00000 ;  /* 0x3fe00000ff097424 */ /* 0x000fe200078e00ff */
[----:B------:R-:W-:Y:S01]  /*0210*/  BSSY.RECONVERGENT B0, `(.L_x_132) ;  /* 0x0000079000007945 */ /* 0x000fe20003800200 */
[----:B------:R-:W-:-:S03]  /*0220*/  CS2R R26, SRZ ;  /* 0x00000000001a7805 */ /* 0x000fc6000001ff00 */
[----:B------:R-:W2:Y:S01]  /*0230*/  I2F.F64 R6, R8 ;  /* 0x0000000800067312 */ /* 0x000ea20000201c00 */
[-C--:B0-----:R-:W-:Y:S02]  /*0240*/  DMUL R4, R4, R2.reuse ;  /* 0x0000000204047228 */ /* 0x081fe40000000000 */
[----:B--2---:R-:W-:-:S08]  /*0250*/  DMUL R6, R6, R2 ;  /* 0x0000000206067228 */ /* 0x004fd00000000000 */
[----:B------:R-:W-:Y:S01]  /*0260*/  LOP3.LUT R3, R9, 0x80000000, R5, 0xb8, !PT ;  /* 0x8000000009037812 */ /* 0x000fe200078eb805 */
[----:B------:R-:W-:-:S06]  /*0270*/  IMAD.MOV.U32 R2, RZ, RZ, RZ ;  /* 0x000000ffff027224 */ /* 0x000fcc00078e00ff */
[----:B------:R-:W-:Y:S01]  /*0280*/  DADD.RZ R2, R4, R2 ;  /* 0x0000000004027229 */ /* 0x000fe2000000c002 */
[----:B------:R-:W-:Y:S01]  /*0290*/  LOP3.LUT R5, R9, 0x80000000, R7, 0xb8, !PT ;  /* 0x8000000009057812 */ /* 0x000fe200078eb807 */
[----:B------:R-:W-:-:S06]  /*02a0*/  IMAD.MOV.U32 R4, RZ, RZ, RZ ;  /* 0x000000ffff047224 */ /* 0x000fcc00078e00ff */
[----:B------:R-:W-:Y:S02]  /*02b0*/  DADD.RZ R4, R6, R4 ;  /* 0x0000000006047229 */ /* 0x000fe4000000c004 */
[----:B------:R-:W-:Y:S08]  /*02c0*/  F2I.F64.TRUNC R2, R2 ;  /* 0x0000000200027311 */ /* 0x000ff0000030d100 */
[----:B------:R-:W0:Y:S02]  /*02d0*/  F2I.F64.TRUNC R5, R4 ;  /* 0x0000000400057311 */ /* 0x000e24000030d100 */
[----:B0-----:R-:W-:-:S13]  /*02e0*/  ISETP.GE.AND P0, PT, R2, R5, PT ;  /* 0x000000050200720c */ /* 0x001fda0003f06270 */
[----:B-1----:R-:W-:Y:S05]  /*02f0*/  @P0 BRA `(.L_x_133) ;  /* 0x0000000400a80947 */ /* 0x002fea0003800000 */
[----:B------:R-:W-:Y:S01]  /*0300*/  IMAD.IADD R3, R5, 0x1, -R2 ;  /* 0x0000000105037824 */ /* 0x000fe200078e0a02 */
[----:B------:R-:W-:Y:S01]  /*0310*/  BSSY.RECONVERGENT B1, `(.L_x_134) ;  /* 0x0000032000017945 */ /* 0x000fe20003800200 */
[----:B------:R-:W-:Y:S01]  /*0320*/  IMAD.IADD R5, R2, 0x1, -R5 ;  /* 0x0000000102057824 */ /* 0x000fe200078e0a05 */
[----:B------:R-:W-:Y:S02]  /*0330*/  CS2R R26, SRZ ;  /* 0x00000000001a7805 */ /* 0x000fe4000001ff00 */
[----:B------:R-:W-:Y:S02]  /*0340*/  LOP3.LUT R4, R3, 0xf, RZ, 0xc0, !PT ;  /* 0x0000000f03047812 */ /* 0x000fe400078ec0ff */
[----:B------:R-:W-:Y:S02]  /*0350*/  ISETP.GT.U32.AND P1, PT, R5, -0x10, PT ;  /* 0xfffffff00500780c */ /* 0x000fe40003f24070 */
[----:B------:R-:W-:-:S11]  /*0360*/  ISETP.NE.AND P0, PT, R4, RZ, PT ;  /* 0x000000ff0400720c */ /* 0x000fd60003f05270 */
[----:B------:R-:W-:Y:S05]  /*0370*/  @P1 BRA `(.L_x_135) ;  /* 0x0000000000ac1947 */ /* 0x000fea0003800000 */
[----:B------:R-:W0:Y:S01]  /*0380*/  LDC.64 R6, c[0x0][0x380] ;  /* 0x0000e000ff067b82 */ /* 0x000e220000000a00 */
[----:B------:R-:W-:Y:S02]  /*0390*/  LOP3.LUT R5, R3, 0xfffffff0, RZ, 0xc0, !PT ;  /* 0xfffffff003057812 */ /* 0x000fe400078ec0ff */
[----:B------:R-:W-:-:S03]  /*03a0*/  CS2R R26, SRZ ;  /* 0x00000000001a7805 */ /* 0x000fc6000001ff00 */
[----:B------:R-:W-:Y:S01]  /*03b0*/  IMAD.MOV R5, RZ, RZ, -R5 ;  /* 0x000000ffff057224 */ /* 0x000fe200078e0a05 */
[----:B0-----:R-:W-:-:S05]  /*03c0*/  IADD3 R6, P1, PT, R6, 0x40, RZ ;  /* 0x0000004006067810 */ /* 0x001fca0007f3e0ff */
[----:B------:R-:W-:-:S08]  /*03d0*/  IMAD.X R7, RZ, RZ, R7, P1 ;  /* 0x000000ffff077224 */ /* 0x000fd000008e0607 */
.L_x_136:
[----:B------:R-:W-:-:S05]  /*03e0*/  IMAD.WIDE R24, R2, 0x8, R6 ;  /* 0x0000000802187825 */ /* 0x000fca00078e0206 */
[----:B------:R-:W2:Y:S04]  /*03f0*/  LDG.E.64 R22, desc[UR4][R24.64+-0x40] ;  /* 0xffffc00418167981 */ /* 0x000ea8000c1e1b00 */
[----:B------:R-:W3:Y:S04]  /*0400*/  LDG.E.64 R18, desc[UR4][R24.64+-0x38] ;  /* 0xffffc80418127981 */ /* 0x000ee8000c1e1b00 */
[----:B------:R-:W4:Y:S04]  /*0410*/  LDG.E.64 R16, desc[UR4][R24.64+-0x30] ;  /* 0xffffd00418107981 */ /* 0x000f28000c1e1b00 */
[----:B------:R-:W5:Y:S04]  /*0420*/  LDG.E.64 R14, desc[UR4][R24.64+-0x28] ;  /* 0xffffd804180e7981 */ /* 0x000f68000c1e1b00 */
[----:B------:R-:W5:Y:S04]  /*0430*/  LDG.E.64 R12, desc[UR4][R24.64+-0x20] ;  /* 0xffffe004180c7981 */ /* 0x000f68000c1e1b00 */
        /* <DEDUP_REMOVED lines=15> */
[----:B------:R-:W-:-:S02]  /*0530*/  DADD R8, R10, R8 ;  /* 0x000000000a087229 */ /* 0x000fc40000000008 */
[----:B------:R-:W2:Y:S06]  /*0540*/  LDG.E.64 R10, desc[UR4][R24.64+0x28] ;  /* 0x00002804180a7981 */ /* 0x000eac000c1e1b00 */
[----:B------:R-:W-:Y:S02]  /*0550*/  DADD R20, R8, R20 ;  /* 0x0000000008147229 */ /* 0x000fe40000000014 */
[----:B------:R-:W2:Y:S01]  /*0560*/  LDG.E.64 R8, desc[UR4][R24.64+0x30] ;  /* 0x0000300418087981 */ /* 0x000ea2000c1e1b00 */
[----:B------:R-:W-:-:S05]  /*0570*/  VIADD R5, R5, 0x10 ;  /* 0x0000001005057836 */ /* 0x000fca0000000000 */
[----:B------:R-:W-:Y:S01]  /*0580*/  ISETP.NE.AND P1, PT, R5, RZ, PT ;  /* 0x000000ff0500720c */ /* 0x000fe20003f25270 */
[----:B------:R-:W-:Y:S01]  /*0590*/  VIADD R2, R2, 0x10 ;  /* 0x0000001002027836 */ /* 0x000fe20000000000 */
[----:B---3--:R-:W-:-:S08]  /*05a0*/  DADD R20, R20, R22 ;  /* 0x0000000014147229 */ /* 0x008fd00000000016 */
[----:B----4-:R-:W-:-:S08]  /*05b0*/  DADD R18, R20, R18 ;  /* 0x0000000014127229 */ /* 0x010fd00000000012 */
[----:B-----5:R-:W-:-:S08]  /*05c0*/  DADD R16, R18, R16 ;  /* 0x0000000012107229 */ /* 0x020fd00000000010 */
[----:B--2---:R-:W-:-:S08]  /*05d0*/  DADD R14, R16, R14 ;  /* 0x00000000100e7229 */ /* 0x004fd0000000000e */
[----:B------:R-:W-:-:S08]  /*05e0*/  DADD R12, R14, R12 ;  /* 0x000000000e0c7229 */ /* 0x000fd0000000000c */
[----:B------:R-:W-:-:S08]  /*05f0*/  DADD R10, R12, R10 ;  /* 0x000000000c0a7229 */ /* 0x000fd0000000000a */
[----:B------:R-:W-:-:S08]  /*0600*/  DADD R8, R10, R8 ;  /* 0x000000000a087229 */ /* 0x000fd00000000008 */
[----:B------:R-:W-:Y:S01]  /*0610*/  DADD R26, R8, R26 ;  /* 0x00000000081a7229 */ /* 0x000fe2000000001a */
[----:B------:R-:W-:Y:S10]  /*0620*/  @P1 BRA `(.L_x_136) ;  /* 0xfffffffc006c1947 */ /* 0x000ff4000383ffff */
.L_x_135:
[----:B------:R-:W-:Y:S05]  /*0630*/  BSYNC.RECONVERGENT B1 ;  /* 0x0000000000017941 */ /* 0x000fea0003800200 */
.L_x_134:
        /* <DEDUP_REMOVED lines=16> */
[----:B------:R-:W-:Y:S01]  /*0740*/  VIADD R2, R2, 0x8 ;  /* 0x0000000802027836 */ /* 0x000fe20000000000 */
[----:B--2---:R-:W-:-:S08]  /*0750*/  DADD R20, R26, R20 ;  /* 0x000000001a147229 */ /* 0x004fd00000000014 */
[----:B---3--:R-:W-:-:S08]  /*0760*/  DADD R14, R20, R14 ;  /* 0x00000000140e7229 */ /* 0x008fd0000000000e */
[----:B----4-:R-:W-:-:S08]  /*0770*/  DADD R12, R14, R12 ;  /* 0x000000000e0c7229 */ /* 0x010fd0000000000c */
[----:B-----5:R-:W-:-:S08]  /*0780*/  DADD R10, R12, R10 ;  /* 0x000000000c0a7229 */ /* 0x020fd0000000000a */
[----:B------:R-:W-:-:S08]  /*0790*/  DADD R8, R10, R8 ;  /* 0x000000000a087229 */ /* 0x000fd00000000008 */
[----:B------:R-:W-:-:S08]  /*07a0*/  DADD R6, R8, R6 ;  /* 0x0000000008067229 */ /* 0x000fd00000000006 */
[----:B------:R-:W-:-:S08]  /*07b0*/  DADD R4, R6, R4 ;  /* 0x0000000006047229 */ /* 0x000fd00000000004 */
[----:B------:R-:W-:-:S11]  /*07c0*/  DADD R26, R4, R16 ;  /* 0x00000000041a7229 */ /* 0x000fd60000000010 */
.L_x_138:
[----:B------:R-:W-:Y:S05]  /*07d0*/  BSYNC.RECONVERGENT B1 ;  /* 0x0000000000017941 */ /* 0x000fea0003800200 */
.L_x_137:
        /* <DEDUP_REMOVED lines=17> */
.L_x_140:
[----:B------:R-:W-:Y:S05]  /*08f0*/  BSYNC.RECONVERGENT B1 ;  /* 0x0000000000017941 */ /* 0x000fea0003800200 */
.L_x_139:
[----:B------:R-:W-:Y:S05]  /*0900*/  @!P1 BRA `(.L_x_133) ;  /* 0x0000000000249947 */ /* 0x000fea0003800000 */
[----:B------:R-:W0:Y:S01]  /*0910*/  LDC.64 R6, c[0x0][0x380] ;  /* 0x0000e000ff067b82 */ /* 0x000e220000000a00 */
[----:B------:R-:W-:-:S07]  /*0920*/  IMAD.MOV R3, RZ, RZ, -R3 ;  /* 0x000000ffff037224 */ /* 0x000fce00078e0a03 */
.L_x_141:
[----:B0-----:R-:W-:-:S06]  /*0930*/  IMAD.WIDE R4, R2, 0x8, R6 ;  /* 0x0000000802047825 */ /* 0x001fcc00078e0206 */
[----:B------:R-:W2:Y:S01]  /*0940*/  LDG.E.64 R4, desc[UR4][R4.64] ;  /* 0x0000000404047981 */ /* 0x000ea2000c1e1b00 */
[----:B------:R-:W-:Y:S02]  /*0950*/  VIADD R3, R3, 0x1 ;  /* 0x0000000103037836 */ /* 0x000fe40000000000 */
[----:B------:R-:W-:-:S03]  /*0960*/  VIADD R2, R2, 0x1 ;  /* 0x0000000102027836 */ /* 0x000fc60000000000 */
[----:B------:R-:W-:Y:S01]  /*0970*/  ISETP.NE.AND P0, PT, R3, RZ, PT ;  /* 0x000000ff0300720c */ /* 0x000fe20003f05270 */
[----:B--2---:R-:W-:-:S12]  /*0980*/  DADD R26, R4, R26 ;  /* 0x00000000041a7229 */ /* 0x004fd8000000001a */
[----:B------:R-:W-:Y:S05]  /*0990*/  @P0 BRA `(.L_x_141) ;  /* 0xfffffffc00e40947 */ /* 0x000fea000383ffff */
.L_x_133:
[----:B------:R-:W-:Y:S05]  /*09a0*/  BSYNC.RECONVERGENT B0 ;  /* 0x0000000000007941 */ /* 0x000fea0003800200 */
.L_x_132:
        /* <DEDUP_REMOVED lines=24> */
.L_x_142:
[----:B------:R-:W0:Y:S01]  /*0b30*/  LDC.64 R4, c[0x0][0x388] ;  /* 0x0000e200ff047b82 */ /* 0x000e220000000a00 */
[----:B------:R-:W-:Y:S01]  /*0b40*/  DMUL R2, R2, R26 ;  /* 0x0000001a02027228 */ /* 0x000fe20000000000 */
[----:B0-----:R-:W-:-:S06]  /*0b50*/  IMAD.WIDE R4, R0, 0x8, R4 ;  /* 0x0000000800047825 */ /* 0x001fcc00078e0204 */
[----:B------:R-:W-:Y:S01]  /*0b60*/  STG.E.64 desc[UR4][R4.64], R2 ;  /* 0x0000000204007986 */ /* 0x000fe2000c101b04 */
[----:B------:R-:W-:Y:S05]  /*0b70*/  EXIT ;  /* 0x000000000000794d */ /* 0x000fea0003800000 */
        .weak           $__internal_3_$__cuda_sm20_div_rn_f64_full
        .type           $__internal_3_$__cuda_sm20_div_rn_f64_full,@function
        .size           $__internal_3_$__cuda_sm20_div_rn_f64_full,(.L_x_152 - $__internal_3_$__cuda_sm20_div_rn_f64_full)
$__internal_3_$__cuda_sm20_div_rn_f64_full:
        /* <DEDUP_REMOVED lines=30> */
.L_x_143:
        /* <DEDUP_REMOVED lines=37> */
.L_x_144:
        /* <DEDUP_REMOVED lines=16> */
.L_x_147:
[----:B------:R-:W-:Y:S01]  /*10b0*/  LOP3.LUT R15, R9, 0x80000, RZ, 0xfc, !PT ;  /* 0x00080000090f7812 */ /* 0x000fe200078efcff */
[----:B------:R-:W-:Y:S01]  /*10c0*/  IMAD.MOV.U32 R14, RZ, RZ, R8 ;  /* 0x000000ffff0e7224 */ /* 0x000fe200078e0008 */
[----:B------:R-:W-:Y:S06]  /*10d0*/  BRA `(.L_x_145) ;  /* 0x0000000000087947 */ /* 0x000fec0003800000 */
.L_x_146:
[----:B------:R-:W-:Y:S01]  /*10e0*/  LOP3.LUT R15, R5, 0x80000, RZ, 0xfc, !PT ;  /* 0x00080000050f7812 */ /* 0x000fe200078efcff */
[----:B------:R-:W-:-:S07]  /*10f0*/  IMAD.MOV.U32 R14, RZ, RZ, R4 ;  /* 0x000000ffff0e7224 */ /* 0x000fce00078e0004 */
.L_x_145:
[----:B------:R-:W-:Y:S02]  /*1100*/  IMAD.MOV.U32 R11, RZ, RZ, 0x0 ;  /* 0x00000000ff0b7424 */ /* 0x000fe400078e00ff */
[----:B------:R-:W-:Y:S02]  /*1110*/  IMAD.MOV.U32 R2, RZ, RZ, R14 ;  /* 0x000000ffff027224 */ /* 0x000fe400078e000e */
[----:B------:R-:W-:Y:S01]  /*1120*/  IMAD.MOV.U32 R3, RZ, RZ, R15 ;  /* 0x000000ffff037224 */ /* 0x000fe200078e000f */
[----:B------:R-:W-:Y:S06]  /*1130*/  RET.REL.NODEC R10 `(_Z3paaPdS_dd) ;  /* 0xffffffec0ab07950 */ /* 0x000fec0003c3ffff */
.L_x_148:
        /* <DEDUP_REMOVED lines=12> */
.L_x_152:


//--------------------- .nv.global.init           --------------------------
	.section	.nv.global.init,"aw",@progbits
.nv.global.init:
	.type		$str$1,@object
	.size		$str$1,($str - $str$1)
$str$1:
        /*0000*/ 	.byte	0x25, 0x66, 0x0a, 0x00
	.type		$str,@object
	.size		$str,(.L_43 - $str)
$str:
        /*0004*/ 	.byte	0x25, 0x66, 0x2c, 0x20, 0x00
.L_43:


//--------------------- .nv.shared.reserved.0     --------------------------
	.section	.nv.shared.reserved.0,"aw",@nobits
	.weak		__nv_reservedSMEM_offset_0_alias
	.size		__nv_reservedSMEM_offset_0_alias, 0, 64
	.other		__nv_reservedSMEM_offset_0_alias,@"STO_CUDA_RESERVED_SHARED STV_DEFAULT"
__nv_reservedSMEM_offset_0_alias:
	.zero		0
	.zero		64


//--------------------- .nv.global                --------------------------
	.section	.nv.global,"aw",@nobits
.nv.global:
	.type		_ZN34_INTERNAL_52721995_4_k_cu_6d3ce0c86thrust24THRUST_300001_SM_1000_NS3seqE,@object
	.size		_ZN34_INTERNAL_52721995_4_k_cu_6d3ce0c86thrust24THRUST_300001_SM_1000_NS3seqE,(_ZN34_INTERNAL_52721995_4_k_cu_6d3ce0c84cuda3std3__48in_placeE - _ZN34_INTERNAL_52721995_4_k_cu_6d3ce0c86thrust24THRUST_300001_SM_1000_NS3seqE)
_ZN34_INTERNAL_52721995_4_k_cu_6d3ce0c86thrust24THRUST_300001_SM_1000_NS3seqE:
	.zero		1
	.type		_ZN34_INTERNAL_52721995_4_k_cu_6d3ce0c84cuda3std3__48in_placeE,@object
	.size		_ZN34_INTERNAL_52721995_4_k_cu_6d3ce0c84cuda3std3__48in_placeE,(_ZN34_INTERNAL_52721995_4_k_cu_6d3ce0c84cuda3std6ranges3__45__cpo4sizeE - _ZN34_INTERNAL_52721995_4_k_cu_6d3ce0c84cuda3std3__48in_placeE)
_ZN34_INTERNAL_52721995_4_k_cu_6d3ce0c84cuda3std3__48in_placeE:
	.zero		1
	.type		_ZN34_INTERNAL_52721995_4_k_cu_6d3ce0c84cuda3std6ranges3__45__cpo4sizeE,@object
	.size		_ZN34_INTERNAL_52721995_4_k_cu_6d3ce0c84cuda3std6ranges3__45__cpo4sizeE,(_ZN34_INTERNAL_52721995_4_k_cu_6d3ce0c86thrust24THRUST_300001_SM_1000_NS12placeholders2_3E - _ZN34_INTERNAL_52721995_4_k_cu_6d3ce0c84cuda3std6ranges3__45__cpo4sizeE)
_ZN34_INTERNAL_52721995_4_k_cu_6d3ce0c84cuda3std6ranges3__45__cpo4sizeE:
	.zero		1
	.type		_ZN34_INTERNAL_52721995_4_k_cu_6d3ce0c86thrust24THRUST_300001_SM_1000_NS12placeholders2_3E,@object
	.size		_ZN34_INTERNAL_52721995_4_k_cu_6d3ce0c86thrust24THRUST_300001_SM_1000_NS12placeholders2_3E,(_ZN34_INTERNAL_52721995_4_k_cu_6d3ce0c84cuda3std3__45__cpo6cbeginE - _ZN34_INTERNAL_52721995_4_k_cu_6d3ce0c86thrust24THRUST_300001_SM_1000_NS12placeholders2_3E)
_ZN34_INTERNAL_52721995_4_k_cu_6d3ce0c86thrust24THRUST_300001_SM_1000_NS12placeholders2_3E:
	.zero		1
	.type		_ZN34_INTERNAL_52721995_4_k_cu_6d3ce0c84cuda3std3__45__cpo6cbeginE,@object
	.size		_ZN34_INTERNAL_52721995_4_k_cu_6d3ce0c84cuda3std3__45__cpo6cbeginE,(_ZN34_INTERNAL_52721995_4_k_cu_6d3ce0c84cuda3std6ranges3__45__cpo6cbeginE - _ZN34_INTERNAL_52721995_4_k_cu_6d3ce0c84cuda3std3__45__cpo6cbeginE)
_ZN34_INTERNAL_52721995_4_k_cu_6d3ce0c84cuda3std3__45__cpo6cbeginE:
	.zero		1
	.type		_ZN34_INTERNAL_52721995_4_k_cu_6d3ce0c84cuda3std6ranges3__45__cpo6cbeginE,@object
	.size		_ZN34_INTERNAL_52721995_4_k_cu_6d3ce0c84cuda3std6ranges3__45__cpo6cbeginE,(_ZN34_INTERNAL_52721995_4_k_cu_6d3ce0c86thrust24THRUST_300001_SM_1000_NS12placeholders2_7E - _ZN34_INTERNAL_52721995_4_k_cu_6d3ce0c84cuda3std6ranges3__45__cpo6cbeginE)
_ZN34_INTERNAL_52721995_4_k_cu_6d3ce0c84cuda3std6ranges3__45__cpo6cbeginE:
	.zero		1
	.type		_ZN34_INTERNAL_52721995_4_k_cu_6d3ce0c86thrust24THRUST_300001_SM_1000_NS12placeholders2_7E,@object
	.size		_ZN34_INTERNAL_52721995_4_k_cu_6d3ce0c86thrust24THRUST_300001_SM_1000_NS12placeholders2_7E,(_ZN34_INTERNAL_52721995_4_k_cu_6d3ce0c84cuda3std3__45__cpo7crbeginE - _ZN34_INTERNAL_52721995_4_k_cu_6d3ce0c86thrust24THRUST_300001_SM_1000_NS12placeholders2_7E)
_ZN34_INTERNAL_52721995_4_k_cu_6d3ce0c86thrust24THRUST_300001_SM_1000_NS12placeholders2_7E:
	.zero		1
	.type		_ZN34_INTERNAL_52721995_4_k_cu_6d3ce0c84cuda3std3__45__cpo7crbeginE,@object
	.size		_ZN34_INTERNAL_52721995_4_k_cu_6d3ce0c84cuda3std3__45__cpo7crbeginE,(_ZN34_INTERNAL_52721995_4_k_cu_6d3ce0c84cuda3std6ranges3__45__cpo4nextE - _ZN34_INTERNAL_52721995_4_k_cu_6d3ce0c84cuda3std3__45__cpo7crbeginE)
_ZN34_INTERNAL_52721995_4_k_cu_6d3ce0c84cuda3std3__45__cpo7crbeginE:
	.zero		1
	.type		_ZN34_INTERNAL_52721995_4_k_cu_6d3ce0c84cuda3std6ranges3__45__cpo4nextE,@object
	.size		_ZN34_INTERNAL_52721995_4_k_cu_6d3ce0c84cuda3std6ranges3__45__cpo4nextE,(_ZN34_INTERNAL_52721995_4_k_cu_6d3ce0c84cuda3std6ranges3__45__cpo4swapE - _ZN34_INTERNAL_52721995_4_k_cu_6d3ce0c84cuda3std6ranges3__45__cpo4nextE)
_ZN34_INTERNAL_52721995_4_k_cu_6d3ce0c84cuda3std6ranges3__45__cpo4nextE:
	.zero		1
	.type		_ZN34_INTERNAL_52721995_4_k_cu_6d3ce0c84cuda3std6ranges3__45__cpo4swapE,@object
	.size		_ZN34_INTERNAL_52721995_4_k_cu_6d3ce0c84cuda3std6ranges3__45__cpo4swapE,(_ZN34_INTERNAL_52721995_4_k_cu_6d3ce0c86thrust24THRUST_300001_SM_1000_NS8cuda_cub10par_nosyncE - _ZN34_INTERNAL_52721995_4_k_cu_6d3ce0c84cuda3std6ranges3__45__cpo4swapE)
_ZN34_INTERNAL_52721995_4_k_cu_6d3ce0c84cuda3std6ranges3__45__cpo4swapE:
	.zero		1
	.type		_ZN34_INTERNAL_52721995_4_k_cu_6d3ce0c86thrust24THRUST_300001_SM_1000_NS8cuda_cub10par_nosyncE,@object
	.size		_ZN34_INTERNAL_52721995_4_k_cu_6d3ce0c86thrust24THRUST_300001_SM_1000_NS8cuda_cub10par_nosyncE,(_ZN34_INTERNAL_52721995_4_k_cu_6d3ce0c86thrust24THRUST_300001_SM_1000_NS12placeholders2_9E - _ZN34_INTERNAL_52721995_4_k_cu_6d3ce0c86thrust24THRUST_300001_SM_1000_NS8cuda_cub10par_nosyncE)
_ZN34_INTERNAL_52721995_4_k_cu_6d3ce0c86thrust24THRUST_300001_SM_1000_NS8cuda_cub10par_nosyncE:
	.zero		1
	.type		_ZN34_INTERNAL_52721995_4_k_cu_6d3ce0c86thrust24THRUST_300001_SM_1000_NS12placeholders2_9E,@object
	.size		_ZN34_INTERNAL_52721995_4_k_cu_6d3ce0c86thrust24THRUST_300001_SM_1000_NS12placeholders2_9E,(_ZN34_INTERNAL_52721995_4_k_cu_6d3ce0c84cuda3std3__436_GLOBAL__N__52721995_4_k_cu_6d3ce0c86ignoreE - _ZN34_INTERNAL_52721995_4_k_cu_6d3ce0c86thrust24THRUST_300001_SM_1000_NS12placeholders2_9E)
_ZN34_INTERNAL_52721995_4_k_cu_6d3ce0c86thrust24THRUST_300001_SM_1000_NS12placeholders2_9E:
	.zero		1
	.type		_ZN34_INTERNAL_52721995_4_k_cu_6d3ce0c84cuda3std3__436_GLOBAL__N__52721995_4_k_cu_6d3ce0c86ignoreE,@object
	.size		_ZN34_INTERNAL_52721995_4_k_cu_6d3ce0c84cuda3std3__436_GLOBAL__N__52721995_4_k_cu_6d3ce0c86ignoreE,(_ZN34_INTERNAL_52721995_4_k_cu_6d3ce0c84cuda3std6ranges3__45__cpo4dataE - _ZN34_INTERNAL_52721995_4_k_cu_6d3ce0c84cuda3std3__436_GLOBAL__N__52721995_4_k_cu_6d3ce0c86ignoreE)
_ZN34_INTERNAL_52721995_4_k_cu_6d3ce0c84cuda3std3__436_GLOBAL__N__52721995_4_k_cu_6d3ce0c86ignoreE:
	.zero		1
	.type		_ZN34_INTERNAL_52721995_4_k_cu_6d3ce0c84cuda3std6ranges3__45__cpo4dataE,@object
	.size		_ZN34_INTERNAL_52721995_4_k_cu_6d3ce0c84cuda3std6ranges3__45__cpo4dataE,(_ZN34_INTERNAL_52721995_4_k_cu_6d3ce0c86thrust24THRUST_300001_SM_1000_NS12placeholders2_1E - _ZN34_INTERNAL_52721995_4_k_cu_6d3ce0c84cuda3std6ranges3__45__cpo4dataE)
_ZN34_INTERNAL_52721995_4_k_cu_6d3ce0c84cuda3std6ranges3__45__cpo4dataE:
	.zero		1
	.type		_ZN34_INTERNAL_52721995_4_k_cu_6d3ce0c86thrust24THRUST_300001_SM_1000_NS12placeholders2_1E,@object
	.size		_ZN34_INTERNAL_52721995_4_k_cu_6d3ce0c86thrust24THRUST_300001_SM_1000_NS12placeholders2_1E,(_ZN34_INTERNAL_52721995_4_k_cu_6d3ce0c84cuda3std3__45__cpo5beginE - _ZN34_INTERNAL_52721995_4_k_cu_6d3ce0c86thrust24THRUST_300001_SM_1000_NS12placeholders2_1E)
_ZN34_INTERNAL_52721995_4_k_cu_6d3ce0c86thrust24THRUST_300001_SM_1000_NS12placeholders2_1E:
	.zero		1
	.type		_ZN34_INTERNAL_52721995_4_k_cu_6d3ce0c84cuda3std3__45__cpo5beginE,@object
	.size		_ZN34_INTERNAL_52721995_4_k_cu_6d3ce0c84cuda3std3__45__cpo5beginE,(_ZN34_INTERNAL_52721995_4_k_cu_6d3ce0c84cuda3std6ranges3__45__cpo5beginE - _ZN34_INTERNAL_52721995_4_k_cu_6d3ce0c84cuda3std3__45__cpo5beginE)
_ZN34_INTERNAL_52721995_4_k_cu_6d3ce0c84cuda3std3__45__cpo5beginE:
	.zero		1
	.type		_ZN34_INTERNAL_52721995_4_k_cu_6d3ce0c84cuda3std6ranges3__45__cpo5beginE,@object
	.size		_ZN34_INTERNAL_52721995_4_k_cu_6d3ce0c84cuda3std6ranges3__45__cpo5beginE,(_ZN34_INTERNAL_52721995_4_k_cu_6d3ce0c86thrust24THRUST_300001_SM_1000_NS12placeholders2_5E - _ZN34_INTERNAL_52721995_4_k_cu_6d3ce0c84cuda3std6ranges3__45__cpo5beginE)
_ZN34_INTERNAL_52721995_4_k_cu_6d3ce0c84cuda3std6ranges3__45__cpo5beginE:
	.zero		1
	.type		_ZN34_INTERNAL_52721995_4_k_cu_6d3ce0c86thrust24THRUST_300001_SM_1000_NS12placeholders2_5E,@object
	.size		_ZN34_INTERNAL_52721995_4_k_cu_6d3ce0c86thrust24THRUST_300001_SM_1000_NS12placeholders2_5E,(_ZN34_INTERNAL_52721995_4_k_cu_6d3ce0c84cuda3std3__45__cpo6rbeginE - _ZN34_INTERNAL_52721995_4_k_cu_6d3ce0c86thrust24THRUST_300001_SM_1000_NS12placeholders2_5E)
_ZN34_INTERNAL_52721995_4_k_cu_6d3ce0c86thrust24THRUST_300001_SM_1000_NS12placeholders2_5E:
	.zero		1
	.type		_ZN34_INTERNAL_52721995_4_k_cu_6d3ce0c84cuda3std3__45__cpo6rbeginE,@object
	.size		_ZN34_INTERNAL_52721995_4_k_cu_6d3ce0c84cuda3std3__45__cpo6rbeginE,(_ZN34_INTERNAL_52721995_4_k_cu_6d3ce0c84cuda3std6ranges3__45__cpo7advanceE - _ZN34_INTERNAL_52721995_4_k_cu_6d3ce0c84cuda3std3__45__cpo6rbeginE)
_ZN34_INTERNAL_52721995_4_k_cu_6d3ce0c84cuda3std3__45__cpo6rbeginE:
	.zero		1
	.type		_ZN34_INTERNAL_52721995_4_k_cu_6d3ce0c84cuda3std6ranges3__45__cpo7advanceE,@object
	.size		_ZN34_INTERNAL_52721995_4_k_cu_6d3ce0c84cuda3std6ranges3__45__cpo7advanceE,(_ZN34_INTERNAL_52721995_4_k_cu_6d3ce0c84cuda3std3__47nulloptE - _ZN34_INTERNAL_52721995_4_k_cu_6d3ce0c84cuda3std6ranges3__45__cpo7advanceE)
_ZN34_INTERNAL_52721995_4_k_cu_6d3ce0c84cuda3std6ranges3__45__cpo7advanceE:
	.zero		1
	.type		_ZN34_INTERNAL_52721995_4_k_cu_6d3ce0c84cuda3std3__47nulloptE,@object
	.size		_ZN34_INTERNAL_52721995_4_k_cu_6d3ce0c84cuda3std3__47nulloptE,(_ZN34_INTERNAL_52721995_4_k_cu_6d3ce0c84cuda3std6ranges3__45__cpo8distanceE - _ZN34_INTERNAL_52721995_4_k_cu_6d3ce0c84cuda3std3__47nulloptE)
_ZN34_INTERNAL_52721995_4_k_cu_6d3ce0c84cuda3std3__47nulloptE:
	.zero		1
	.type		_ZN34_INTERNAL_52721995_4_k_cu_6d3ce0c84cuda3std6ranges3__45__cpo8distanceE,@object
	.size		_ZN34_INTERNAL_52721995_4_k_cu_6d3ce0c84cuda3std6ranges3__45__cpo8distanceE,(_ZN34_INTERNAL_52721995_4_k_cu_6d3ce0c86thrust24THRUST_300001_SM_1000_NS12placeholders3_10E - _ZN34_INTERNAL_52721995_4_k_cu_6d3ce0c84cuda3std6ranges3__45__cpo8distanceE)
_ZN34_INTERNAL_52721995_4_k_cu_6d3ce0c84cuda3std6ranges3__45__cpo8distanceE:
	.zero		1
	.type		_ZN34_INTERNAL_52721995_4_k_cu_6d3ce0c86thrust24THRUST_300001_SM_1000_NS12placeholders3_10E,@object
	.size		_ZN34_INTERNAL_52721995_4_k_cu_6d3ce0c86thrust24THRUST_300001_SM_1000_NS12placeholders3_10E,(_ZN34_INTERNAL_52721995_4_k_cu_6d3ce0c84cuda3std3__419piecewise_constructE - _ZN34_INTERNAL_52721995_4_k_cu_6d3ce0c86thrust24THRUST_300001_SM_1000_NS12placeholders3_10E)
_ZN34_INTERNAL_52721995_4_k_cu_6d3ce0c86thrust24THRUST_300001_SM_1000_NS12placeholders3_10E:
	.zero		1
	.type		_ZN34_INTERNAL_52721995_4_k_cu_6d3ce0c84cuda3std3__419piecewise_constructE,@object
	.size		_ZN34_INTERNAL_52721995_4_k_cu_6d3ce0c84cuda3std3__419piecewise_constructE,(_ZN34_INTERNAL_52721995_4_k_cu_6d3ce0c84cuda3std6ranges3__45__cpo5cdataE - _ZN34_INTERNAL_52721995_4_k_cu_6d3ce0c84cuda3std3__419piecewise_constructE)
_ZN34_INTERNAL_52721995_4_k_cu_6d3ce0c84cuda3std3__419piecewise_constructE:
	.zero		1
	.type		_ZN34_INTERNAL_52721995_4_k_cu_6d3ce0c84cuda3std6ranges3__45__cpo5cdataE,@object
	.size		_ZN34_INTERNAL_52721995_4_k_cu_6d3ce0c84cuda3std6ranges3__45__cpo5cdataE,(_ZN34_INTERNAL_52721995_4_k_cu_6d3ce0c86thrust24THRUST_300001_SM_1000_NS12placeholders2_2E - _ZN34_INTERNAL_52721995_4_k_cu_6d3ce0c84cuda3std6ranges3__45__cpo5cdataE)
_ZN34_INTERNAL_52721995_4_k_cu_6d3ce0c84cuda3std6ranges3__45__cpo5cdataE:
	.zero		1
	.type		_ZN34_INTERNAL_52721995_4_k_cu_6d3ce0c86thrust24THRUST_300001_SM_1000_NS12placeholders2_2E,@object
	.size		_ZN34_INTERNAL_52721995_4_k_cu_6d3ce0c86thrust24THRUST_300001_SM_1000_NS12placeholders2_2E,(_ZN34_INTERNAL_52721995_4_k_cu_6d3ce0c84cuda3std3__45__cpo3endE - _ZN34_INTERNAL_52721995_4_k_cu_6d3ce0c86thrust24THRUST_300001_SM_1000_NS12placeholders2_2E)
_ZN34_INTERNAL_52721995_4_k_cu_6d3ce0c86thrust24THRUST_300001_SM_1000_NS12placeholders2_2E:
	.zero		1
	.type		_ZN34_INTERNAL_52721995_4_k_cu_6d3ce0c84cuda3std3__45__cpo3endE,@object
	.size		_ZN34_INTERNAL_52721995_4_k_cu_6d3ce0c84cuda3std3__45__cpo3endE,(_ZN34_INTERNAL_52721995_4_k_cu_6d3ce0c84cuda3std6ranges3__45__cpo3endE - _ZN34_INTERNAL_52721995_4_k_cu_6d3ce0c84cuda3std3__45__cpo3endE)
_ZN34_INTERNAL_52721995_4_k_cu_6d3ce0c84cuda3std3__45__cpo3endE:
	.zero		1
	.type		_ZN34_INTERNAL_52721995_4_k_cu_6d3ce0c84cuda3std6ranges3__45__cpo3endE,@object
	.size		_ZN34_INTERNAL_52721995_4_k_cu_6d3ce0c84cuda3std6ranges3__45__cpo3endE,(_ZN34_INTERNAL_52721995_4_k_cu_6d3ce0c86thrust24THRUST_300001_SM_1000_NS12placeholders2_6E - _ZN34_INTERNAL_52721995_4_k_cu_6d3ce0c84cuda3std6ranges3__45__cpo3endE)
_ZN34_INTERNAL_52721995_4_k_cu_6d3ce0c84cuda3std6ranges3__45__cpo3endE:
	.zero		1
	.type		_ZN34_INTERNAL_52721995_4_k_cu_6d3ce0c86thrust24THRUST_300001_SM_1000_NS12placeholders2_6E,@object
	.size		_ZN34_INTERNAL_52721995_4_k_cu_6d3ce0c86thrust24THRUST_300001_SM_1000_NS12placeholders2_6E,(_ZN34_INTERNAL_52721995_4_k_cu_6d3ce0c84cuda3std3__45__cpo4rendE - _ZN34_INTERNAL_52721995_4_k_cu_6d3ce0c86thrust24THRUST_300001_SM_1000_NS12placeholders2_6E)
_ZN34_INTERNAL_52721995_4_k_cu_6d3ce0c86thrust24THRUST_300001_SM_1000_NS12placeholders2_6E:
	.zero		1
	.type		_ZN34_INTERNAL_52721995_4_k_cu_6d3ce0c84cuda3std3__45__cpo4rendE,@object
	.size		_ZN34_INTERNAL_52721995_4_k_cu_6d3ce0c84cuda3std3__45__cpo4rendE,(_ZN34_INTERNAL_52721995_4_k_cu_6d3ce0c84cuda3std6ranges3__45__cpo9iter_swapE - _ZN34_INTERNAL_52721995_4_k_cu_6d3ce0c84cuda3std3__45__cpo4rendE)
_ZN34_INTERNAL_52721995_4_k_cu_6d3ce0c84cuda3std3__45__cpo4rendE:
	.zero		1
	.type		_ZN34_INTERNAL_52721995_4_k_cu_6d3ce0c84cuda3std6ranges3__45__cpo9iter_swapE,@object
	.size		_ZN34_INTERNAL_52721995_4_k_cu_6d3ce0c84cuda3std6ranges3__45__cpo9iter_swapE,(_ZN34_INTERNAL_52721995_4_k_cu_6d3ce0c84cuda3std3__48unexpectE - _ZN34_INTERNAL_52721995_4_k_cu_6d3ce0c84cuda3std6ranges3__45__cpo9iter_swapE)
_ZN34_INTERNAL_52721995_4_k_cu_6d3ce0c84cuda3std6ranges3__45__cpo9iter_swapE:
	.zero		1
	.type		_ZN34_INTERNAL_52721995_4_k_cu_6d3ce0c84cuda3std3__48unexpectE,@object
	.size		_ZN34_INTERNAL_52721995_4_k_cu_6d3ce0c84cuda3std3__48unexpectE,(_ZN34_INTERNAL_52721995_4_k_cu_6d3ce0c86thrust24THRUST_300001_SM_1000_NS8cuda_cub3parE - _ZN34_INTERNAL_52721995_4_k_cu_6d3ce0c84cuda3std3__48unexpectE)
_ZN34_INTERNAL_52721995_4_k_cu_6d3ce0c84cuda3std3__48unexpectE:
	.zero		1
	.type		_ZN34_INTERNAL_52721995_4_k_cu_6d3ce0c86thrust24THRUST_300001_SM_1000_NS8cuda_cub3parE,@object
	.size		_ZN34_INTERNAL_52721995_4_k_cu_6d3ce0c86thrust24THRUST_300001_SM_1000_NS8cuda_cub3parE,(_ZN34_INTERNAL_52721995_4_k_cu_6d3ce0c86thrust24THRUST_300001_SM_1000_NS12placeholders2_4E - _ZN34_INTERNAL_52721995_4_k_cu_6d3ce0c86thrust24THRUST_300001_SM_1000_NS8cuda_cub3parE)
_ZN34_INTERNAL_52721995_4_k_cu_6d3ce0c86thrust24THRUST_300001_SM_1000_NS8cuda_cub3parE:
	.zero		1
	.type		_ZN34_INTERNAL_52721995_4_k_cu_6d3ce0c86thrust24THRUST_300001_SM_1000_NS12placeholders2_4E,@object
	.size		_ZN34_INTERNAL_52721995_4_k_cu_6d3ce0c86thrust24THRUST_300001_SM_1000_NS12placeholders2_4E,(_ZN34_INTERNAL_52721995_4_k_cu_6d3ce0c84cuda3std3__45__cpo4cendE - _ZN34_INTERNAL_52721995_4_k_cu_6d3ce0c86thrust24THRUST_300001_SM_1000_NS12placeholders2_4E)
_ZN34_INTERNAL_52721995_4_k_cu_6d3ce0c86thrust24THRUST_300001_SM_1000_NS12placeholders2_4E:
	.zero		1
	.type		_ZN34_INTERNAL_52721995_4_k_cu_6d3ce0c84cuda3std3__45__cpo4cendE,@object
	.size		_ZN34_INTERNAL_52721995_4_k_cu_6d3ce0c84cuda3std3__45__cpo4cendE,(_ZN34_INTERNAL_52721995_4_k_cu_6d3ce0c84cuda3std6ranges3__45__cpo4cendE - _ZN34_INTERNAL_52721995_4_k_cu_6d3ce0c84cuda3std3__45__cpo4cendE)
_ZN34_INTERNAL_52721995_4_k_cu_6d3ce0c84cuda3std3__45__cpo4cendE:
	.zero		1
	.type		_ZN34_INTERNAL_52721995_4_k_cu_6d3ce0c84cuda3std6ranges3__45__cpo4cendE,@object
	.size		_ZN34_INTERNAL_52721995_4_k_cu_6d3ce0c84cuda3std6ranges3__45__cpo4cendE,(_ZN34_INTERNAL_52721995_4_k_cu_6d3ce0c84cuda3std3__420unreachable_sentinelE - _ZN34_INTERNAL_52721995_4_k_cu_6d3ce0c84cuda3std6ranges3__45__cpo4cendE)
_ZN34_INTERNAL_52721995_4_k_cu_6d3ce0c84cuda3std6ranges3__45__cpo4cendE:
	.zero		1
	.type		_ZN34_INTERNAL_52721995_4_k_cu_6d3ce0c84cuda3std3__420unreachable_sentinelE,@object
	.size		_ZN34_INTERNAL_52721995_4_k_cu_6d3ce0c84cuda3std3__420unreachable_sentinelE,(_ZN34_INTERNAL_52721995_4_k_cu_6d3ce0c84cuda3std6ranges3__45__cpo5ssizeE - _ZN34_INTERNAL_52721995_4_k_cu_6d3ce0c84cuda3std3__420unreachable_sentinelE)
_ZN34_INTERNAL_52721995_4_k_cu_6d3ce0c84cuda3std3__420unreachable_sentinelE:
	.zero		1
	.type		_ZN34_INTERNAL_52721995_4_k_cu_6d3ce0c84cuda3std6ranges3__45__cpo5ssizeE,@object
	.size		_ZN34_INTERNAL_52721995_4_k_cu_6d3ce0c84cuda3std6ranges3__45__cpo5ssizeE,(_ZN34_INTERNAL_52721995_4_k_cu_6d3ce0c86thrust24THRUST_300001_SM_1000_NS12placeholders2_8E - _ZN34_INTERNAL_52721995_4_k_cu_6d3ce0c84cuda3std6ranges3__45__cpo5ssizeE)
_ZN34_INTERNAL_52721995_4_k_cu_6d3ce0c84cuda3std6ranges3__45__cpo5ssizeE:
	.zero		1
	.type		_ZN34_INTERNAL_52721995_4_k_cu_6d3ce0c86thrust24THRUST_300001_SM_1000_NS12placeholders2_8E,@object
	.size		_ZN34_INTERNAL_52721995_4_k_cu_6d3ce0c86thrust24THRUST_300001_SM_1000_NS12placeholders2_8E,(_ZN34_INTERNAL_52721995_4_k_cu_6d3ce0c84cuda3std3__45__cpo5crendE - _ZN34_INTERNAL_52721995_4_k_cu_6d3ce0c86thrust24THRUST_300001_SM_1000_NS12placeholders2_8E)
_ZN34_INTERNAL_52721995_4_k_cu_6d3ce0c86thrust24THRUST_300001_SM_1000_NS12placeholders2_8E:
	.zero		1
	.type		_ZN34_INTERNAL_52721995_4_k_cu_6d3ce0c84cuda3std3__45__cpo5crendE,@object
	.size		_ZN34_INTERNAL_52721995_4_k_cu_6d3ce0c84cuda3std3__45__cpo5crendE,(_ZN34_INTERNAL_52721995_4_k_cu_6d3ce0c84cuda3std6ranges3__45__cpo4prevE - _ZN34_INTERNAL_52721995_4_k_cu_6d3ce0c84cuda3std3__45__cpo5crendE)
_ZN34_INTERNAL_52721995_4_k_cu_6d3ce0c84cuda3std3__45__cpo5crendE:
	.zero		1
	.type		_ZN34_INTERNAL_52721995_4_k_cu_6d3ce0c84cuda3std6ranges3__45__cpo4prevE,@object
	.size		_ZN34_INTERNAL_52721995_4_k_cu_6d3ce0c84cuda3std6ranges3__45__cpo4prevE,(_ZN34_INTERNAL_52721995_4_k_cu_6d3ce0c84cuda3std6ranges3__45__cpo9iter_moveE - _ZN34_INTERNAL_52721995_4_k_cu_6d3ce0c84cuda3std6ranges3__45__cpo4prevE)
_ZN34_INTERNAL_52721995_4_k_cu_6d3ce0c84cuda3std6ranges3__45__cpo4prevE:
	.zero		1
	.type		_ZN34_INTERNAL_52721995_4_k_cu_6d3ce0c84cuda3std6ranges3__45__cpo9iter_moveE,@object
	.size		_ZN34_INTERNAL_52721995_4_k_cu_6d3ce0c84cuda3std6ranges3__45__cpo9iter_moveE,(_ZN34_INTERNAL_52721995_4_k_cu_6d3ce0c86thrust24THRUST_300001_SM_1000_NS6system6detail10sequential3seqE - _ZN34_INTERNAL_52721995_4_k_cu_6d3ce0c84cuda3std6ranges3__45__cpo9iter_moveE)
_ZN34_INTERNAL_52721995_4_k_cu_6d3ce0c84cuda3std6ranges3__45__cpo9iter_moveE:
	.zero		1
	.type		_ZN34_INTERNAL_52721995_4_k_cu_6d3ce0c86thrust24THRUST_300001_SM_1000_NS6system6detail10sequential3seqE,@object
	.size		_ZN34_INTERNAL_52721995_4_k_cu_6d3ce0c86thrust24THRUST_300001_SM_1000_NS6system6detail10sequential3seqE,(.L_31 - _ZN34_INTERNAL_52721995_4_k_cu_6d3ce0c86thrust24THRUST_300001_SM_1000_NS6system6detail10sequential3seqE)
_ZN34_INTERNAL_52721995_4_k_cu_6d3ce0c86thrust24THRUST_300001_SM_1000_NS6system6detail10sequential3seqE:
	.zero		1
.L_31:


//--------------------- .nv.constant0._ZN3cub18CUB_300001_SM_10006detail9transform16transform_kernelINS2_10policy_hubILb1EN4cuda3std3__45tupleIJN6thrust24THRUST_300001_SM_1000_NS6detail15normal_iteratorINSA_10device_ptrIdEEEEEEEE10policy1000El3SaxNSC_INSD_IcEEEEJPdEEEvT0_iT1_T2_DpNS2_10kernel_argIT3_EE --------------------------
	.section	.nv.constant0._ZN3cub18CUB_300001_SM_10006detail9transform16transform_kernelINS2_10policy_hubILb1EN4cuda3std3__45tupleIJN6thrust24THRUST_300001_SM_1000_NS6detail15normal_iteratorINSA_10device_ptrIdEEEEEEEE10policy1000El3SaxNSC_INSD_IcEEEEJPdEEEvT0_iT1_T2_DpNS2_10kernel_argIT3_EE,"a",@progbits
	.sectionflags	@""
	.align	4
.nv.constant0._ZN3cub18CUB_300001_SM_10006detail9transform16transform_kernelINS2_10policy_hubILb1EN4cuda3std3__45tupleIJN6thrust24THRUST_300001_SM_1000_NS6detail15normal_iteratorINSA_10device_ptrIdEEEEEEEE10policy1000El3SaxNSC_INSD_IcEEEEJPdEEEvT0_iT1_T2_DpNS2_10kernel_argIT3_EE:
	.zero		936


//--------------------- .nv.constant0._ZN3cub18CUB_300001_SM_10006detail9transform16transform_kernelINS2_10policy_hubILb1EN4cuda3std3__45tupleIJN6thrust24THRUST_300001_SM_1000_NS6detail15normal_iteratorINSA_10device_ptrIdEEEEEEEE10policy1000Ei3SaxNSC_INSD_IcEEEEJPdEEEvT0_iT1_T2_DpNS2_10kernel_argIT3_EE --------------------------
	.section	.nv.constant0._ZN3cub18CUB_300001_SM_10006detail9transform16transform_kernelINS2_10policy_hubILb1EN4cuda3std3__45tupleIJN6thrust24THRUST_300001_SM_1000_NS6detail15normal_iteratorINSA_10device_ptrIdEEEEEEEE10policy1000Ei3SaxNSC_INSD_IcEEEEJPdEEEvT0_iT1_T2_DpNS2_10kernel_argIT3_EE,"a",@progbits
	.sectionflags	@""
	.align	4
.nv.constant0._ZN3cub18CUB_300001_SM_10006detail9transform16transform_kernelINS2_10policy_hubILb1EN4cuda3std3__45tupleIJN6thrust24THRUST_300001_SM_1000_NS6detail15normal_iteratorINSA_10device_ptrIdEEEEEEEE10policy1000Ei3SaxNSC_INSD_IcEEEEJPdEEEvT0_iT1_T2_DpNS2_10kernel_argIT3_EE:
	.zero		936


//--------------------- .nv.constant0._ZN3cub18CUB_300001_SM_10006detail9transform16transform_kernelINS2_10policy_hubILb1EN4cuda3std3__45tupleIJN6thrust24THRUST_300001_SM_1000_NS17counting_iteratorIjNSA_11use_defaultESC_SC_EEEEEE10policy1000El3PaaNSA_6detail15normal_iteratorINSA_10device_ptrIdEEEEJSD_EEEvT0_iT1_T2_DpNS2_10kernel_argIT3_EE --------------------------
	.section	.nv.constant0._ZN3cub18CUB_300001_SM_10006detail9transform16transform_kernelINS2_10policy_hubILb1EN4cuda3std3__45tupleIJN6thrust24THRUST_300001_SM_1000_NS17counting_iteratorIjNSA_11use_defaultESC_SC_EEEEEE10policy1000El3PaaNSA_6detail15normal_iteratorINSA_10device_ptrIdEEEEJSD_EEEvT0_iT1_T2_DpNS2_10kernel_argIT3_EE,"a",@progbits
	.sectionflags	@""
	.align	4
.nv.constant0._ZN3cub18CUB_300001_SM_10006detail9transform16transform_kernelINS2_10policy_hubILb1EN4cuda3std3__45tupleIJN6thrust24THRUST_300001_SM_1000_NS17counting_iteratorIjNSA_11use_defaultESC_SC_EEEEEE10policy1000El3PaaNSA_6detail15normal_iteratorINSA_10device_ptrIdEEEEJSD_EEEvT0_iT1_T2_DpNS2_10kernel_argIT3_EE:
	.zero		960


//--------------------- .nv.constant0._ZN3cub18CUB_300001_SM_10006detail9transform16transform_kernelINS2_10policy_hubILb1EN4cuda3std3__45tupleIJN6thrust24THRUST_300001_SM_1000_NS17counting_iteratorIjNSA_11use_defaultESC_SC_EEEEEE10policy1000Ei3PaaNSA_6detail15normal_iteratorINSA_10device_ptrIdEEEEJSD_EEEvT0_iT1_T2_DpNS2_10kernel_argIT3_EE --------------------------
	.section	.nv.constant0._ZN3cub18CUB_300001_SM_10006detail9transform16transform_kernelINS2_10policy_hubILb1EN4cuda3std3__45tupleIJN6thrust24THRUST_300001_SM_1000_NS17counting_iteratorIjNSA_11use_defaultESC_SC_EEEEEE10policy1000Ei3PaaNSA_6detail15normal_iteratorINSA_10device_ptrIdEEEEJSD_EEEvT0_iT1_T2_DpNS2_10kernel_argIT3_EE,"a",@progbits
	.sectionflags	@""
	.align	4
.nv.constant0._ZN3cub18CUB_300001_SM_10006detail9transform16transform_kernelINS2_10policy_hubILb1EN4cuda3std3__45tupleIJN6thrust24THRUST_300001_SM_1000_NS17counting_iteratorIjNSA_11use_defaultESC_SC_EEEEEE10policy1000Ei3PaaNSA_6detail15normal_iteratorINSA_10device_ptrIdEEEEJSD_EEEvT0_iT1_T2_DpNS2_10kernel_argIT3_EE:
	.zero		952


//--------------------- .nv.constant0._ZN3cub18CUB_300001_SM_10006detail8for_each13static_kernelINS2_12policy_hub_t12policy_500_tEmN6thrust24THRUST_300001_SM_1000_NS8cuda_cub20__uninitialized_fill7functorINS7_10device_ptrIcEEcEEEEvT0_T1_ --------------------------
	.section	.nv.constant0._ZN3cub18CUB_300001_SM_10006detail8for_each13static_kernelINS2_12policy_hub_t12policy_500_tEmN6thrust24THRUST_300001_SM_1000_NS8cuda_cub20__uninitialized_fill7functorINS7_10device_ptrIcEEcEEEEvT0_T1_,"a",@progbits
	.sectionflags	@""
	.align	4
.nv.constant0._ZN3cub18CUB_300001_SM_10006detail8for_each13static_kernelINS2_12policy_hub_t12policy_500_tEmN6thrust24THRUST_300001_SM_1000_NS8cuda_cub20__uninitialized_fill7functorINS7_10device_ptrIcEEcEEEEvT0_T1_:
	.zero		920


//--------------------- .nv.constant0._ZN3cub18CUB_300001_SM_10006detail8for_each13static_kernelINS2_12policy_hub_t12policy_500_tElNS2_12op_wrapper_tIl15zTransformationN6thrust24THRUST_300001_SM_1000_NS6detail15normal_iteratorINS9_10device_ptrIdEEEEEEEEvT0_T1_ --------------------------
	.section	.nv.constant0._ZN3cub18CUB_300001_SM_10006detail8for_each13static_kernelINS2_12policy_hub_t12policy_500_tElNS2_12op_wrapper_tIl15zTransformationN6thrust24THRUST_300001_SM_1000_NS6detail15normal_iteratorINS9_10device_ptrIdEEEEEEEEvT0_T1_,"a",@progbits
	.sectionflags	@""
	.align	4
.nv.constant0._ZN3cub18CUB_300001_SM_10006detail8for_each13static_kernelINS2_12policy_hub_t12policy_500_tElNS2_12op_wrapper_tIl15zTransformationN6thrust24THRUST_300001_SM_1000_NS6detail15normal_iteratorINS9_10device_ptrIdEEEEEEEEvT0_T1_:
	.zero		928


//--------------------- .nv.constant0._ZN3cub18CUB_300001_SM_10006detail8for_each13static_kernelINS2_12policy_hub_t12policy_500_tElNS2_12op_wrapper_tIl5PrintN6thrust24THRUST_300001_SM_1000_NS6detail15normal_iteratorINS9_10device_ptrIdEEEEEEEEvT0_T1_ --------------------------
	.section	.nv.constant0._ZN3cub18CUB_300001_SM_10006detail8for_each13static_kernelINS2_12policy_hub_t12policy_500_tElNS2_12op_wrapper_tIl5PrintN6thrust24THRUST_300001_SM_1000_NS6detail15normal_iteratorINS9_10device_ptrIdEEEEEEEEvT0_T1_,"a",@progbits
	.sectionflags	@""
	.align	4
.nv.constant0._ZN3cub18CUB_300001_SM_10006detail8for_each13static_kernelINS2_12policy_hub_t12policy_500_tElNS2_12op_wrapper_tIl5PrintN6thrust24THRUST_300001_SM_1000_NS6detail15normal_iteratorINS9_10device_ptrIdEEEEEEEEvT0_T1_:
	.zero		920


//--------------------- .nv.constant0._ZN3cub18CUB_300001_SM_10006detail8for_each13static_kernelINS2_12policy_hub_t12policy_500_tEmN6thrust24THRUST_300001_SM_1000_NS8cuda_cub20__uninitialized_fill7functorINS7_10device_ptrIdEEdEEEEvT0_T1_ --------------------------
	.section	.nv.constant0._ZN3cub18CUB_300001_SM_10006detail8for_each13static_kernelINS2_12policy_hub_t12policy_500_tEmN6thrust24THRUST_300001_SM_1000_NS8cuda_cub20__uninitialized_fill7functorINS7_10device_ptrIdEEdEEEEvT0_T1_,"a",@progbits
	.sectionflags	@""
	.align	4
.nv.constant0._ZN3cub18CUB_300001_SM_10006detail8for_each13static_kernelINS2_12policy_hub_t12policy_500_tEmN6thrust24THRUST_300001_SM_1000_NS8cuda_cub20__uninitialized_fill7functorINS7_10device_ptrIdEEdEEEEvT0_T1_:
	.zero		920


//--------------------- .nv.constant0._ZN3cub18CUB_300001_SM_10006detail11EmptyKernelIvEEvv --------------------------
	.section	.nv.constant0._ZN3cub18CUB_300001_SM_10006detail11EmptyKernelIvEEvv,"a",@progbits
	.sectionflags	@""
	.align	4
.nv.constant0._ZN3cub18CUB_300001_SM_10006detail11EmptyKernelIvEEvv:
	.zero		896


//--------------------- .nv.constant0._Z3paaPdS_dd --------------------------
	.section	.nv.constant0._Z3paaPdS_dd,"a",@progbits
	.sectionflags	@""
	.align	4
.nv.constant0._Z3paaPdS_dd:
	.zero		928


//--------------------- SYMBOLS --------------------------

	.type		.nv.reservedSmem.offset0,@object
	.size		.nv.reservedSmem.offset0,0x4
	.type		vprintf,@function
